	.target	sm_100a

	.elftype	@"ET_EXEC"


//--------------------- .note.nv.tkinfo           --------------------------
	.section	.note.nv.tkinfo,"",@"SHT_NOTE"
	.sectionflags	@"SHF_NOTE_NV_TKINFO"
	.tkinfo
        /*0018*/ 	.word	0x00000002
        /*0030*/ 	.string	""
        /*0030*/ 	.string	"ptxas"
        /*0030*/ 	.string	"Cuda compilation tools, release 13.0, V13.0.88"
        /*0030*/ 	.string	"Build cuda_13.0.r13.0/compiler.36424714_0"
        /*0030*/ 	.string	"-arch sm_100a -m 64 "



//--------------------- .note.nv.cuinfo           --------------------------
	.section	.note.nv.cuinfo,"",@"SHT_NOTE"
	.sectionflags	@"SHF_NOTE_NV_CUINFO"
        /*0018*/ 	.short	0x0002
        /*001a*/ 	.short	0x0064
        /*001c*/ 	.short	0x0082
	.zero		2


//--------------------- .nv.info                  --------------------------
	.section	.nv.info,"",@"SHT_CUDA_INFO"
	.align	4


	//----- nvinfo : EIATTR_REGCOUNT
	.align		4
        /*0000*/ 	.byte	0x04, 0x2f
        /*0002*/ 	.short	(.L_19 - .L_18)
	.align		4
.L_18:
        /*0004*/ 	.word	index@(_ZN7cutlass13device_kernelINS_4gemm6kernel13GemmUniversalIN4cute5tupleIJiiiiEEENS1_10collective13CollectiveMmaINS1_35MainloopSm100TmaUmmaWarpSpecializedILi3ELi2ELi2ENS5_IJNS4_1CILi1EEESB_SB_EEEEENS5_IJNSA_ILi128EEENSA_ILi256EEENSA_ILi64EEEEEENS_6half_tENS5_IJlSB_lEEESI_SJ_NS4_8TiledMMAINS4_8MMA_AtomIJNS4_20SM100_MMA_F16BF16_SSISI_SI_fLi128ELi256ELNS4_4UMMA5MajorE0ELSO_0ELNSN_7ScaleInE0ELSP_0EEEEEENS4_6LayoutISC_NS5_IJNSA_ILi0EEEST_ST_EEEEENS5_IJNS4_10UnderscoreESW_SW_EEEEENS4_13SM90_TMA_LOADENS4_14ComposedLayoutINS4_7SwizzleILi3ELi4ELi3EEENS4_18smem_ptr_flag_bitsILi16EEENSS_INS5_IJNSA_ILi8EEESG_EEENS5_IJSG_SB_EEEEEEEvNS4_8identityESZ_S19_vS1A_EENS_8epilogue10collective18CollectiveEpilogueINS1C_23Sm100TmaWarpSpecializedILi4ELi2ELi64ELb1ELb0EEEJSH_NS5_IJNSS_ISE_SB_EENSS_ISG_SB_EEEEESI_SJ_SI_SJ_NS1C_6fusion15FusionCallbacksIS1G_NS1K_17LinearCombinationISI_fSI_fLNS_15FloatRoundStyleE2EEESH_S1J_JEEENS4_5SM1004TMEM4LOAD26SM100_TMEM_LOAD_32dp32b64xESZ_S19_NS4_39AutoVectorizingCopyWithAssumedAlignmentILi128EEENS4_14SM90_TMA_STOREES19_S1V_S1V_EEEvvEEEEvNT_6ParamsE)
        /*0008*/ 	.word	0x000000b9


	//----- nvinfo : EIATTR_FRAME_SIZE
	.align		4
.L_19:
        /*000c*/ 	.byte	0x04, 0x11
        /*000e*/ 	.short	(.L_21 - .L_20)
	.align		4
.L_20:
        /*0010*/ 	.word	index@($__internal_2_$__cuda_sm10x_tcgen05_guardrail_trap_unallocated_columns_being_dealloced)
        /*0014*/ 	.word	0x00000000


	//----- nvinfo : EIATTR_FRAME_SIZE
	.align		4
.L_21:
        /*0018*/ 	.byte	0x04, 0x11
        /*001a*/ 	.short	(.L_23 - .L_22)
	.align		4
.L_22:
        /*001c*/ 	.word	index@($__internal_1_$__cuda_sm10x_tcgen05_guardrail_trap_phase_invalid_during_alloc)
        /*0020*/ 	.word	0x00000000


	//----- nvinfo : EIATTR_FRAME_SIZE
	.align		4
.L_23:
        /*0024*/ 	.byte	0x04, 0x11
        /*0026*/ 	.short	(.L_25 - .L_24)
	.align		4
.L_24:
        /*0028*/ 	.word	index@($__internal_0_$__cuda_sm10x_tcgen05_guardrail_trap_col_being_dealloced_not_returned_by_alloc)
        /*002c*/ 	.word	0x00000000


	//----- nvinfo : EIATTR_FRAME_SIZE
	.align		4
.L_25:
        /*0030*/ 	.byte	0x04, 0x11
        /*0032*/ 	.short	(.L_27 - .L_26)
	.align		4
.L_26:
        /*0034*/ 	.word	index@(_ZN7cutlass13device_kernelINS_4gemm6kernel13GemmUniversalIN4cute5tupleIJiiiiEEENS1_10collective13CollectiveMmaINS1_35MainloopSm100TmaUmmaWarpSpecializedILi3ELi2ELi2ENS5_IJNS4_1CILi1EEESB_SB_EEEEENS5_IJNSA_ILi128EEENSA_ILi256EEENSA_ILi64EEEEEENS_6half_tENS5_IJlSB_lEEESI_SJ_NS4_8TiledMMAINS4_8MMA_AtomIJNS4_20SM100_MMA_F16BF16_SSISI_SI_fLi128ELi256ELNS4_4UMMA5MajorE0ELSO_0ELNSN_7ScaleInE0ELSP_0EEEEEENS4_6LayoutISC_NS5_IJNSA_ILi0EEEST_ST_EEEEENS5_IJNS4_10UnderscoreESW_SW_EEEEENS4_13SM90_TMA_LOADENS4_14ComposedLayoutINS4_7SwizzleILi3ELi4ELi3EEENS4_18smem_ptr_flag_bitsILi16EEENSS_INS5_IJNSA_ILi8EEESG_EEENS5_IJSG_SB_EEEEEEEvNS4_8identityESZ_S19_vS1A_EENS_8epilogue10collective18CollectiveEpilogueINS1C_23Sm100TmaWarpSpecializedILi4ELi2ELi64ELb1ELb0EEEJSH_NS5_IJNSS_ISE_SB_EENSS_ISG_SB_EEEEESI_SJ_SI_SJ_NS1C_6fusion15FusionCallbacksIS1G_NS1K_17LinearCombinationISI_fSI_fLNS_15FloatRoundStyleE2EEESH_S1J_JEEENS4_5SM1004TMEM4LOAD26SM100_TMEM_LOAD_32dp32b64xESZ_S19_NS4_39AutoVectorizingCopyWithAssumedAlignmentILi128EEENS4_14SM90_TMA_STOREES19_S1V_S1V_EEEvvEEEEvNT_6ParamsE)
        /*0038*/ 	.word	0x00000000


	//----- nvinfo : EIATTR_MIN_STACK_SIZE
	.align		4
.L_27:
        /*003c*/ 	.byte	0x04, 0x12
        /*003e*/ 	.short	(.L_29 - .L_28)
	.align		4
.L_28:
        /*0040*/ 	.word	index@(_ZN7cutlass13device_kernelINS_4gemm6kernel13GemmUniversalIN4cute5tupleIJiiiiEEENS1_10collective13CollectiveMmaINS1_35MainloopSm100TmaUmmaWarpSpecializedILi3ELi2ELi2ENS5_IJNS4_1CILi1EEESB_SB_EEEEENS5_IJNSA_ILi128EEENSA_ILi256EEENSA_ILi64EEEEEENS_6half_tENS5_IJlSB_lEEESI_SJ_NS4_8TiledMMAINS4_8MMA_AtomIJNS4_20SM100_MMA_F16BF16_SSISI_SI_fLi128ELi256ELNS4_4UMMA5MajorE0ELSO_0ELNSN_7ScaleInE0ELSP_0EEEEEENS4_6LayoutISC_NS5_IJNSA_ILi0EEEST_ST_EEEEENS5_IJNS4_10UnderscoreESW_SW_EEEEENS4_13SM90_TMA_LOADENS4_14ComposedLayoutINS4_7SwizzleILi3ELi4ELi3EEENS4_18smem_ptr_flag_bitsILi16EEENSS_INS5_IJNSA_ILi8EEESG_EEENS5_IJSG_SB_EEEEEEEvNS4_8identityESZ_S19_vS1A_EENS_8epilogue10collective18CollectiveEpilogueINS1C_23Sm100TmaWarpSpecializedILi4ELi2ELi64ELb1ELb0EEEJSH_NS5_IJNSS_ISE_SB_EENSS_ISG_SB_EEEEESI_SJ_SI_SJ_NS1C_6fusion15FusionCallbacksIS1G_NS1K_17LinearCombinationISI_fSI_fLNS_15FloatRoundStyleE2EEESH_S1J_JEEENS4_5SM1004TMEM4LOAD26SM100_TMEM_LOAD_32dp32b64xESZ_S19_NS4_39AutoVectorizingCopyWithAssumedAlignmentILi128EEENS4_14SM90_TMA_STOREES19_S1V_S1V_EEEvvEEEEvNT_6ParamsE)
        /*0044*/ 	.word	0x00000000
.L_29:


//--------------------- .nv.compat                --------------------------
	.section	.nv.compat,"",@"SHT_CUDA_COMPAT_INFO"
	.align	4
        /*0000*/ 	.byte	0x02, 0x09, 0x01, 0x00, 0x02, 0x02, 0x02, 0x00, 0x02, 0x05, 0x05, 0x00, 0x03, 0x07, 0x01, 0x01
        /*0010*/ 	.byte	0x02, 0x03, 0x01, 0x00, 0x02, 0x06, 0x01, 0x00, 0x04, 0x0b, 0x08, 0x00, 0x09, 0x00, 0x00, 0x00
        /*0020*/ 	.byte	0x00, 0x00, 0x00, 0x00


//--------------------- .nv.info._ZN7cutlass13device_kernelINS_4gemm6kernel13GemmUniversalIN4cute5tupleIJiiiiEEENS1_10collective13CollectiveMmaINS1_35MainloopSm100TmaUmmaWarpSpecializedILi3ELi2ELi2ENS5_IJNS4_1CILi1EEESB_SB_EEEEENS5_IJNSA_ILi128EEENSA_ILi256EEENSA_ILi64EEEEEENS_6half_tENS5_IJlSB_lEEESI_SJ_NS4_8TiledMMAINS4_8MMA_AtomIJNS4_20SM100_MMA_F16BF16_SSISI_SI_fLi128ELi256ELNS4_4UMMA5MajorE0ELSO_0ELNSN_7ScaleInE0ELSP_0EEEEEENS4_6LayoutISC_NS5_IJNSA_ILi0EEEST_ST_EEEEENS5_IJNS4_10UnderscoreESW_SW_EEEEENS4_13SM90_TMA_LOADENS4_14ComposedLayoutINS4_7SwizzleILi3ELi4ELi3EEENS4_18smem_ptr_flag_bitsILi16EEENSS_INS5_IJNSA_ILi8EEESG_EEENS5_IJSG_SB_EEEEEEEvNS4_8identityESZ_S19_vS1A_EENS_8epilogue10collective18CollectiveEpilogueINS1C_23Sm100TmaWarpSpecializedILi4ELi2ELi64ELb1ELb0EEEJSH_NS5_IJNSS_ISE_SB_EENSS_ISG_SB_EEEEESI_SJ_SI_SJ_NS1C_6fusion15FusionCallbacksIS1G_NS1K_17LinearCombinationISI_fSI_fLNS_15FloatRoundStyleE2EEESH_S1J_JEEENS4_5SM1004TMEM4LOAD26SM100_TMEM_LOAD_32dp32b64xESZ_S19_NS4_39AutoVectorizingCopyWithAssumedAlignmentILi128EEENS4_14SM90_TMA_STOREES19_S1V_S1V_EEEvvEEEEvNT_6ParamsE --------------------------
	.section	.nv.info._ZN7cutlass13device_kernelINS_4gemm6kernel13GemmUniversalIN4cute5tupleIJiiiiEEENS1_10collective13CollectiveMmaINS1_35MainloopSm100TmaUmmaWarpSpecializedILi3ELi2ELi2ENS5_IJNS4_1CILi1EEESB_SB_EEEEENS5_IJNSA_ILi128EEENSA_ILi256EEENSA_ILi64EEEEEENS_6half_tENS5_IJlSB_lEEESI_SJ_NS4_8TiledMMAINS4_8MMA_AtomIJNS4_20SM100_MMA_F16BF16_SSISI_SI_fLi128ELi256ELNS4_4UMMA5MajorE0ELSO_0ELNSN_7ScaleInE0ELSP_0EEEEEENS4_6LayoutISC_NS5_IJNSA_ILi0EEEST_ST_EEEEENS5_IJNS4_10UnderscoreESW_SW_EEEEENS4_13SM90_TMA_LOADENS4_14ComposedLayoutINS4_7SwizzleILi3ELi4ELi3EEENS4_18smem_ptr_flag_bitsILi16EEENSS_INS5_IJNSA_ILi8EEESG_EEENS5_IJSG_SB_EEEEEEEvNS4_8identityESZ_S19_vS1A_EENS_8epilogue10collective18CollectiveEpilogueINS1C_23Sm100TmaWarpSpecializedILi4ELi2ELi64ELb1ELb0EEEJSH_NS5_IJNSS_ISE_SB_EENSS_ISG_SB_EEEEESI_SJ_SI_SJ_NS1C_6fusion15FusionCallbacksIS1G_NS1K_17LinearCombinationISI_fSI_fLNS_15FloatRoundStyleE2EEESH_S1J_JEEENS4_5SM1004TMEM4LOAD26SM100_TMEM_LOAD_32dp32b64xESZ_S19_NS4_39AutoVectorizingCopyWithAssumedAlignmentILi128EEENS4_14SM90_TMA_STOREES19_S1V_S1V_EEEvvEEEEvNT_6ParamsE,"",@"SHT_CUDA_INFO"
	.sectionflags	@""
	.align	4


	//----- nvinfo : EIATTR_CUDA_API_VERSION
	.align		4
        /*0000*/ 	.byte	0x04, 0x37
        /*0002*/ 	.short	(.L_31 - .L_30)
.L_30:
        /*0004*/ 	.word	0x00000082


	//----- nvinfo : EIATTR_KPARAM_INFO
	.align		4
.L_31:
        /*0008*/ 	.byte	0x04, 0x17
        /*000a*/ 	.short	(.L_33 - .L_32)
.L_32:
        /*000c*/ 	.word	0x00000000
        /*0010*/ 	.short	0x0000
        /*0012*/ 	.short	0x0000
        /*0014*/ 	.byte	0x00, 0xf0, 0x01, 0x20


	//----- nvinfo : EIATTR_AT_ENTRY_FRAGMENTS
	.align		4
.L_33:
        /*0018*/ 	.byte	0x04, 0x4f
        /*001a*/ 	.short	(.L_35 - .L_34)


	//   ....[0]....
.L_34:
        /*001c*/ 	.word	0x00000006


	//----- nvinfo : EIATTR_RESERVED_SMEM_USED
	.align		4
.L_35:
        /*0020*/ 	.byte	0x01, 0x41
	.zero		2


	//----- nvinfo : EIATTR_SPARSE_MMA_MASK
	.align		4
        /*0024*/ 	.byte	0x03, 0x50
        /*0026*/ 	.short	0x0000


	//----- nvinfo : EIATTR_TCGEN05_1CTA_USED
	.align		4
        /*0028*/ 	.byte	0x01, 0x51
	.zero		2


	//----- nvinfo : EIATTR_MAXREG_COUNT
	.align		4
        /*002c*/ 	.byte	0x03, 0x1b
        /*002e*/ 	.short	0x00ff


	//----- nvinfo : EIATTR_NUM_BARRIERS
	.align		4
        /*0030*/ 	.byte	0x02, 0x4c
        /*0032*/ 	.byte	0x07
	.zero		1


	//----- nvinfo : EIATTR_EXTERNS
	.align		4
        /*0034*/ 	.byte	0x04, 0x0f
        /*0036*/ 	.short	(.L_37 - .L_36)


	//   ....[0]....
	.align		4
.L_36:
        /*0038*/ 	.word	index@(__assertfail)


	//----- nvinfo : EIATTR_MERCURY_ISA_VERSION
	.align		4
.L_37:
        /*003c*/ 	.byte	0x03, 0x5f
        /*003e*/ 	.short	0x0101


	//----- nvinfo : EIATTR_INT_WARP_WIDE_INSTR_OFFSETS
	.align		4
        /*0040*/ 	.byte	0x04, 0x31
        /*0042*/ 	.short	(.L_39 - .L_38)


	//   ....[0]....
.L_38:
        /*0044*/ 	.word	0x00001d90


	//   ....[1]....
        /*0048*/ 	.word	0x00003630


	//   ....[2]....
        /*004c*/ 	.word	0x00003650


	//   ....[3]....
        /*0050*/ 	.word	0x00003680


	//   ....[4]....
        /*0054*/ 	.word	0x00003fc0


	//   ....[5]....
        /*0058*/ 	.word	0x00004030


	//   ....[6]....
        /*005c*/ 	.word	0x00004110


	//   ....[7]....
        /*0060*/ 	.word	0x00004190


	//   ....[8]....
        /*0064*/ 	.word	0x000042a0


	//   ....[9]....
        /*0068*/ 	.word	0x00004330


	//   ....[10]....
        /*006c*/ 	.word	0x00004510


	//   ....[11]....
        /*0070*/ 	.word	0x00004670


	//----- nvinfo : EIATTR_COOP_GROUP_MASK_REGIDS
	.align		4
.L_39:
        /*0074*/ 	.byte	0x04, 0x29
        /*0076*/ 	.short	(.L_41 - .L_40)


	//   ....[0]....
.L_40:
        /*0078*/ 	.word	0xffffffff


	//   ....[1]....
        /*007c*/ 	.word	0xffffffff


	//   ....[2]....
        /*0080*/ 	.word	0xffffffff


	//   ....[3]....
        /*0084*/ 	.word	0xffffffff


	//   ....[4]....
        /*0088*/ 	.word	0xffffffff


	//   ....[5]....
        /*008c*/ 	.word	0xffffffff


	//   ....[6]....
        /*0090*/ 	.word	0xffffffff


	//   ....[7]....
        /*0094*/ 	.word	0xffffffff


	//   ....[8]....
        /*0098*/ 	.word	0xffffffff


	//   ....[9]....
        /*009c*/ 	.word	0xffffffff


	//   ....[10]....
        /*00a0*/ 	.word	0xffffffff


	//   ....[11]....
        /*00a4*/ 	.word	0xffffffff


	//   ....[12]....
        /*00a8*/ 	.word	0xffffffff


	//----- nvinfo : EIATTR_COOP_GROUP_INSTR_OFFSETS
	.align		4
.L_41:
        /*00ac*/ 	.byte	0x04, 0x28
        /*00ae*/ 	.short	(.L_43 - .L_42)


	//   ....[0]....
.L_42:
        /*00b0*/ 	.word	0x00000090


	//   ....[1]....
        /*00b4*/ 	.word	0x000004d0


	//   ....[2]....
        /*00b8*/ 	.word	0x00000620


	//   ....[3]....
        /*00bc*/ 	.word	0x000007c0


	//   ....[4]....
        /*00c0*/ 	.word	0x000008c0


	//   ....[5]....
        /*00c4*/ 	.word	0x00000a30


	//   ....[6]....
        /*00c8*/ 	.word	0x00000b90


	//   ....[7]....
        /*00cc*/ 	.word	0x00001c70


	//   ....[8]....
        /*00d0*/ 	.word	0x000029c0


	//   ....[9]....
        /*00d4*/ 	.word	0x00002bd0


	//   ....[10]....
        /*00d8*/ 	.word	0x00002c00


	//   ....[11]....
        /*00dc*/ 	.word	0x00003510


	//   ....[12]....
        /*00e0*/ 	.word	0x00003740


	//----- nvinfo : EIATTR_VRC_CTA_INIT_COUNT
	.align		4
.L_43:
        /*00e4*/ 	.byte	0x02, 0x4a
        /*00e6*/ 	.byte	0x80
	.zero		1


	//----- nvinfo : EIATTR_SYSCALL_OFFSETS
	.align		4
        /*00e8*/ 	.byte	0x04, 0x46
        /*00ea*/ 	.short	(.L_45 - .L_44)


	//   ....[0]....
.L_44:
        /*00ec*/ 	.word	0x00005120


	//   ....[1]....
        /*00f0*/ 	.word	0x00005210


	//   ....[2]....
        /*00f4*/ 	.word	0x00005b80


	//   ....[3]....
        /*00f8*/ 	.word	0x00007040


	//   ....[4]....
        /*00fc*/ 	.word	0x00008460


	//   ....[5]....
        /*0100*/ 	.word	0x00009870


	//----- nvinfo : EIATTR_MBARRIER_INSTR_OFFSETS
	.align		4
.L_45:
        /*0104*/ 	.byte	0x04, 0x39
        /*0106*/ 	.short	(.L_47 - .L_46)


	//   ....[0]....
.L_46:
        /*0108*/ 	.word	0x000005b0
        /*010c*/ 	.word	0x000000ff
        /*0110*/ 	.word	0x00000000
        /*0114*/ 	.short	0x0100
        /*0116*/ 	.byte	0x05
	.zero		1


	//   ....[1]....
        /*0118*/ 	.word	0x000005c0
        /*011c*/ 	.word	0x000000ff
        /*0120*/ 	.word	0x00000018
        /*0124*/ 	.short	0x0100
        /*0126*/ 	.byte	0x05
	.zero		1


	//   ....[2]....
        /*0128*/ 	.word	0x000005d0
        /*012c*/ 	.word	0x000000ff
        /*0130*/ 	.word	0x00000008
        /*0134*/ 	.short	0x0100
        /*0136*/ 	.byte	0x05
	.zero		1


	//   ....[3]....
        /*0138*/ 	.word	0x000005e0
        /*013c*/ 	.word	0x000000ff
        /*0140*/ 	.word	0x00000020
        /*0144*/ 	.short	0x0100
        /*0146*/ 	.byte	0x05
	.zero		1


	//   ....[4]....
        /*0148*/ 	.word	0x000005f0
        /*014c*/ 	.word	0x000000ff
        /*0150*/ 	.word	0x00000010
        /*0154*/ 	.short	0x0100
        /*0156*/ 	.byte	0x05
	.zero		1


	//   ....[5]....
        /*0158*/ 	.word	0x00000600
        /*015c*/ 	.word	0x000000ff
        /*0160*/ 	.word	0x00000028
        /*0164*/ 	.short	0x0100
        /*0166*/ 	.byte	0x05
	.zero		1


	//   ....[6]....
        /*0168*/ 	.word	0x00000730
        /*016c*/ 	.word	0x000000ff
        /*0170*/ 	.word	0x00000030
        /*0174*/ 	.short	0x0100
        /*0176*/ 	.byte	0x07
	.zero		1


	//   ....[7]....
        /*0178*/ 	.word	0x00000740
        /*017c*/ 	.word	0x000000ff
        /*0180*/ 	.word	0x00000050
        /*0184*/ 	.short	0x0100
        /*0186*/ 	.byte	0x07
	.zero		1


	//   ....[8]....
        /*0188*/ 	.word	0x00000750
        /*018c*/ 	.word	0x000000ff
        /*0190*/ 	.word	0x00000038
        /*0194*/ 	.short	0x0100
        /*0196*/ 	.byte	0x07
	.zero		1


	//   ....[9]....
        /*0198*/ 	.word	0x00000760
        /*019c*/ 	.word	0x000000ff
        /*01a0*/ 	.word	0x00000058
        /*01a4*/ 	.short	0x0100
        /*01a6*/ 	.byte	0x07
	.zero		1


	//   ....[10]....
        /*01a8*/ 	.word	0x00000770
        /*01ac*/ 	.word	0x000000ff
        /*01b0*/ 	.word	0x00000040
        /*01b4*/ 	.short	0x0100
        /*01b6*/ 	.byte	0x07
	.zero		1


	//   ....[11]....
        /*01b8*/ 	.word	0x00000780
        /*01bc*/ 	.word	0x000000ff
        /*01c0*/ 	.word	0x00000060
        /*01c4*/ 	.short	0x0100
        /*01c6*/ 	.byte	0x07
	.zero		1


	//   ....[12]....
        /*01c8*/ 	.word	0x00000790
        /*01cc*/ 	.word	0x000000ff
        /*01d0*/ 	.word	0x00000048
        /*01d4*/ 	.short	0x0100
        /*01d6*/ 	.byte	0x07
	.zero		1


	//   ....[13]....
        /*01d8*/ 	.word	0x000007a0
        /*01dc*/ 	.word	0x000000ff
        /*01e0*/ 	.word	0x00000068
        /*01e4*/ 	.short	0x0100
        /*01e6*/ 	.byte	0x07
	.zero		1


	//   ....[14]....
        /*01e8*/ 	.word	0x00000890
        /*01ec*/ 	.word	0x000000ff
        /*01f0*/ 	.word	0x00000070
        /*01f4*/ 	.short	0x0100
        /*01f6*/ 	.byte	0x05
	.zero		1


	//   ....[15]....
        /*01f8*/ 	.word	0x000008a0
        /*01fc*/ 	.word	0x000000ff
        /*0200*/ 	.word	0x00000078
        /*0204*/ 	.short	0x0100
        /*0206*/ 	.byte	0x05
	.zero		1


	//   ....[16]....
        /*0208*/ 	.word	0x000009e0
        /*020c*/ 	.word	0x000000ff
        /*0210*/ 	.word	0x00000080
        /*0214*/ 	.short	0x0100
        /*0216*/ 	.byte	0x05
	.zero		1


	//   ....[17]....
        /*0218*/ 	.word	0x000009f0
        /*021c*/ 	.word	0x000000ff
        /*0220*/ 	.word	0x00000090
        /*0224*/ 	.short	0x0100
        /*0226*/ 	.byte	0x05
	.zero		1


	//   ....[18]....
        /*0228*/ 	.word	0x00000a00
        /*022c*/ 	.word	0x000000ff
        /*0230*/ 	.word	0x00000088
        /*0234*/ 	.short	0x0100
        /*0236*/ 	.byte	0x05
	.zero		1


	//   ....[19]....
        /*0238*/ 	.word	0x00000a10
        /*023c*/ 	.word	0x000000ff
        /*0240*/ 	.word	0x00000098
        /*0244*/ 	.short	0x0100
        /*0246*/ 	.byte	0x05
	.zero		1


	//   ....[20]....
        /*0248*/ 	.word	0x00000b40
        /*024c*/ 	.word	0x000000ff
        /*0250*/ 	.word	0x000000a0
        /*0254*/ 	.short	0x0100
        /*0256*/ 	.byte	0x07
	.zero		1


	//   ....[21]....
        /*0258*/ 	.word	0x00000b50
        /*025c*/ 	.word	0x000000ff
        /*0260*/ 	.word	0x000000b0
        /*0264*/ 	.short	0x0100
        /*0266*/ 	.byte	0x07
	.zero		1


	//   ....[22]....
        /*0268*/ 	.word	0x00000b60
        /*026c*/ 	.word	0x000000ff
        /*0270*/ 	.word	0x000000a8
        /*0274*/ 	.short	0x0100
        /*0276*/ 	.byte	0x07
	.zero		1


	//   ....[23]....
        /*0278*/ 	.word	0x00000b70
        /*027c*/ 	.word	0x000000ff
        /*0280*/ 	.word	0x000000b8
        /*0284*/ 	.short	0x0100
        /*0286*/ 	.byte	0x07
	.zero		1


	//   ....[24]....
        /*0288*/ 	.word	0x00000c60
        /*028c*/ 	.word	0x000000ff
        /*0290*/ 	.word	0x000000c0
        /*0294*/ 	.short	0x0100
        /*0296*/ 	.byte	0x05
	.zero		1


	//   ....[25]....
        /*0298*/ 	.word	0x00000c70
        /*029c*/ 	.word	0x000000ff
        /*02a0*/ 	.word	0x000000d0
        /*02a4*/ 	.short	0x0100
        /*02a6*/ 	.byte	0x05
	.zero		1


	//   ....[26]....
        /*02a8*/ 	.word	0x00000c80
        /*02ac*/ 	.word	0x000000ff
        /*02b0*/ 	.word	0x000000c8
        /*02b4*/ 	.short	0x0100
        /*02b6*/ 	.byte	0x05
	.zero		1


	//   ....[27]....
        /*02b8*/ 	.word	0x00000c90
        /*02bc*/ 	.word	0x000000ff
        /*02c0*/ 	.word	0x000000d8
        /*02c4*/ 	.short	0x0100
        /*02c6*/ 	.byte	0x05
	.zero		1


	//   ....[28]....
        /*02c8*/ 	.word	0x00001570
        /*02cc*/ 	.word	0x00000003
        /*02d0*/ 	.word	0x000000d0
        /*02d4*/ 	.short	0x010a
        /*02d6*/ 	.byte	0xff
	.zero		1


	//   ....[29]....
        /*02d8*/ 	.word	0x000015a0
        /*02dc*/ 	.word	0x00000003
        /*02e0*/ 	.word	0x000000c0
        /*02e4*/ 	.short	0x0101
        /*02e6*/ 	.byte	0xff
	.zero		1


	//   ....[30]....
        /*02e8*/ 	.word	0x00001670
        /*02ec*/ 	.word	0x000000ff
        /*02f0*/ 	.word	0x00000018
        /*02f4*/ 	.short	0x010a
        /*02f6*/ 	.byte	0x08
	.zero		1


	//   ....[31]....
        /*02f8*/ 	.word	0x00001710
        /*02fc*/ 	.word	0x000000ff
        /*0300*/ 	.word	0x00000018
        /*0304*/ 	.short	0x010a
        /*0306*/ 	.byte	0x21
	.zero		1


	//   ....[32]....
        /*0308*/ 	.word	0x00001860
        /*030c*/ 	.word	0x000000ff
        /*0310*/ 	.word	0x00000018
        /*0314*/ 	.short	0x010a
        /*0316*/ 	.byte	0x08
	.zero		1


	//   ....[33]....
        /*0318*/ 	.word	0x00001970
        /*031c*/ 	.word	0x000000ff
        /*0320*/ 	.word	0x00000078
        /*0324*/ 	.short	0x0101
        /*0326*/ 	.byte	0x04
	.zero		1


	//   ....[34]....
        /*0328*/ 	.word	0x00001990
        /*032c*/ 	.word	0x000000ff
        /*0330*/ 	.word	0x00000018
        /*0334*/ 	.short	0x010a
        /*0336*/ 	.byte	0x08
	.zero		1


	//   ....[35]....
        /*0338*/ 	.word	0x00001a10
        /*033c*/ 	.word	0x000000ff
        /*0340*/ 	.word	0x00000018
        /*0344*/ 	.short	0x010a
        /*0346*/ 	.byte	0x11
	.zero		1


	//   ....[36]....
        /*0348*/ 	.word	0x00001b60
        /*034c*/ 	.word	0x000000ff
        /*0350*/ 	.word	0x00000018
        /*0354*/ 	.short	0x010a
        /*0356*/ 	.byte	0x08
	.zero		1


	//   ....[37]....
        /*0358*/ 	.word	0x00001ca0
        /*035c*/ 	.word	0x00000002
        /*0360*/ 	.word	0x00000080
        /*0364*/ 	.short	0x010a
        /*0366*/ 	.byte	0xff
	.zero		1


	//   ....[38]....
        /*0368*/ 	.word	0x00001d60
        /*036c*/ 	.word	0x00000002
        /*0370*/ 	.word	0x00000000
        /*0374*/ 	.short	0x0101
        /*0376*/ 	.byte	0xff
	.zero		1


	//   ....[39]....
        /*0378*/ 	.word	0x000022c0
        /*037c*/ 	.word	0x000000ff
        /*0380*/ 	.word	0x00000000
        /*0384*/ 	.short	0x010a
        /*0386*/ 	.byte	0x05
	.zero		1


	//   ....[40]....
        /*0388*/ 	.word	0x00002350
        /*038c*/ 	.word	0x000000ff
        /*0390*/ 	.word	0x00000000
        /*0394*/ 	.short	0x010a
        /*0396*/ 	.byte	0x05
	.zero		1


	//   ....[41]....
        /*0398*/ 	.word	0x000023f0
        /*039c*/ 	.word	0x00000000
        /*03a0*/ 	.word	0x00000000
        /*03a4*/ 	.short	0x010a
        /*03a6*/ 	.byte	0xff
	.zero		1


	//   ....[42]....
        /*03a8*/ 	.word	0x00002510
        /*03ac*/ 	.word	0x00000000
        /*03b0*/ 	.word	0x000000c0
        /*03b4*/ 	.short	0x010a
        /*03b6*/ 	.byte	0xff
	.zero		1


	//   ....[43]....
        /*03b8*/ 	.word	0x00002570
        /*03bc*/ 	.word	0x00000004
        /*03c0*/ 	.word	0x00000000
        /*03c4*/ 	.short	0x0101
        /*03c6*/ 	.byte	0xff
	.zero		1


	//   ....[44]....
        /*03c8*/ 	.word	0x00002590
        /*03cc*/ 	.word	0x000000ff
        /*03d0*/ 	.word	0x00000090
        /*03d4*/ 	.short	0x010a
        /*03d6*/ 	.byte	0x05
	.zero		1


	//   ....[45]....
        /*03d8*/ 	.word	0x000026b0
        /*03dc*/ 	.word	0x00000000
        /*03e0*/ 	.word	0x00000080
        /*03e4*/ 	.short	0x010a
        /*03e6*/ 	.byte	0xff
	.zero		1


	//   ....[46]....
        /*03e8*/ 	.word	0x000027c0
        /*03ec*/ 	.word	0x00000000
        /*03f0*/ 	.word	0x00000000
        /*03f4*/ 	.short	0x0101
        /*03f6*/ 	.byte	0xff
	.zero		1


	//   ....[47]....
        /*03f8*/ 	.word	0x00002850
        /*03fc*/ 	.word	0x000000ff
        /*0400*/ 	.word	0x00000090
        /*0404*/ 	.short	0x0106
        /*0406*/ 	.byte	0x05
	.zero		1


	//   ....[48]....
        /*0408*/ 	.word	0x00002870
        /*040c*/ 	.word	0x000000ff
        /*0410*/ 	.word	0x00000090
        /*0414*/ 	.short	0x010a
        /*0416*/ 	.byte	0x05
	.zero		1


	//   ....[49]....
        /*0418*/ 	.word	0x00002900
        /*041c*/ 	.word	0x000000ff
        /*0420*/ 	.word	0x00000090
        /*0424*/ 	.short	0x0106
        /*0426*/ 	.byte	0x04
	.zero		1


	//   ....[50]....
        /*0428*/ 	.word	0x00002940
        /*042c*/ 	.word	0x00000000
        /*0430*/ 	.word	0x00000090
        /*0434*/ 	.short	0x010a
        /*0436*/ 	.byte	0xff
	.zero		1


	//   ....[51]....
        /*0438*/ 	.word	0x00002e80
        /*043c*/ 	.word	0x00000000
        /*0440*/ 	.word	0x00000080
        /*0444*/ 	.short	0x010a
        /*0446*/ 	.byte	0xff
	.zero		1


	//   ....[52]....
        /*0448*/ 	.word	0x00002f90
        /*044c*/ 	.word	0x00000003
        /*0450*/ 	.word	0x00000000
        /*0454*/ 	.short	0x0101
        /*0456*/ 	.byte	0xff
	.zero		1


	//   ....[53]....
        /*0458*/ 	.word	0x00002fa0
        /*045c*/ 	.word	0x000000ff
        /*0460*/ 	.word	0x00000000
        /*0464*/ 	.short	0x010a
        /*0466*/ 	.byte	0x06
	.zero		1


	//   ....[54]....
        /*0468*/ 	.word	0x00002fc0
        /*046c*/ 	.word	0x000000ff
        /*0470*/ 	.word	0x000000b0
        /*0474*/ 	.short	0x010a
        /*0476*/ 	.byte	0x07
	.zero		1


	//   ....[55]....
        /*0478*/ 	.word	0x00003090
        /*047c*/ 	.word	0x000000ff
        /*0480*/ 	.word	0x00000000
        /*0484*/ 	.short	0x010a
        /*0486*/ 	.byte	0x06
	.zero		1


	//   ....[56]....
        /*0488*/ 	.word	0x000031c0
        /*048c*/ 	.word	0x000000ff
        /*0490*/ 	.word	0x00000000
        /*0494*/ 	.short	0x010a
        /*0496*/ 	.byte	0x1a
	.zero		1


	//   ....[57]....
        /*0498*/ 	.word	0x00003460
        /*049c*/ 	.word	0x000000ff
        /*04a0*/ 	.word	0x00000000
        /*04a4*/ 	.short	0x010a
        /*04a6*/ 	.byte	0x06
	.zero		1


	//   ....[58]....
        /*04a8*/ 	.word	0x000034f0
        /*04ac*/ 	.word	0x000000ff
        /*04b0*/ 	.word	0x00000000
        /*04b4*/ 	.short	0x010a
        /*04b6*/ 	.byte	0x07
	.zero		1


	//   ....[59]....
        /*04b8*/ 	.word	0x00003970
        /*04bc*/ 	.word	0x00000000
        /*04c0*/ 	.word	0x00000080
        /*04c4*/ 	.short	0x010a
        /*04c6*/ 	.byte	0xff
	.zero		1


	//   ....[60]....
        /*04c8*/ 	.word	0x00003a30
        /*04cc*/ 	.word	0x00000000
        /*04d0*/ 	.word	0x00000000
        /*04d4*/ 	.short	0x0101
        /*04d6*/ 	.byte	0xff
	.zero		1


	//   ....[61]....
        /*04d8*/ 	.word	0x00003d50
        /*04dc*/ 	.word	0x000000ff
        /*04e0*/ 	.word	0x00000078
        /*04e4*/ 	.short	0x010a
        /*04e6*/ 	.byte	0x07
	.zero		1


	//   ....[62]....
        /*04e8*/ 	.word	0x00003f40
        /*04ec*/ 	.word	0x000000ff
        /*04f0*/ 	.word	0x00000050
        /*04f4*/ 	.short	0x010a
        /*04f6*/ 	.byte	0x07
	.zero		1


	//   ....[63]....
        /*04f8*/ 	.word	0x000040b0
        /*04fc*/ 	.word	0x000000ff
        /*0500*/ 	.word	0x00000030
        /*0504*/ 	.short	0x010b
        /*0506*/ 	.byte	0x07
	.zero		1


	//   ....[64]....
        /*0508*/ 	.word	0x000040c0
        /*050c*/ 	.word	0x000000ff
        /*0510*/ 	.word	0x00000000
        /*0514*/ 	.short	0x0101
        /*0516*/ 	.byte	0x08
	.zero		1


	//   ....[65]....
        /*0518*/ 	.word	0x000040e0
        /*051c*/ 	.word	0x000000ff
        /*0520*/ 	.word	0x00000058
        /*0524*/ 	.short	0x010a
        /*0526*/ 	.byte	0x07
	.zero		1


	//   ....[66]....
        /*0528*/ 	.word	0x00004240
        /*052c*/ 	.word	0x000000ff
        /*0530*/ 	.word	0x00000038
        /*0534*/ 	.short	0x010b
        /*0536*/ 	.byte	0x07
	.zero		1


	//   ....[67]....
        /*0538*/ 	.word	0x00004250
        /*053c*/ 	.word	0x000000ff
        /*0540*/ 	.word	0x00000000
        /*0544*/ 	.short	0x0101
        /*0546*/ 	.byte	0x08
	.zero		1


	//   ....[68]....
        /*0548*/ 	.word	0x00004260
        /*054c*/ 	.word	0x000000ff
        /*0550*/ 	.word	0x00000060
        /*0554*/ 	.short	0x010a
        /*0556*/ 	.byte	0x07
	.zero		1


	//   ....[69]....
        /*0558*/ 	.word	0x00004400
        /*055c*/ 	.word	0x000000ff
        /*0560*/ 	.word	0x00000040
        /*0564*/ 	.short	0x010b
        /*0566*/ 	.byte	0x07
	.zero		1


	//   ....[70]....
        /*0568*/ 	.word	0x00004470
        /*056c*/ 	.word	0x000000ff
        /*0570*/ 	.word	0x00000000
        /*0574*/ 	.short	0x0101
        /*0576*/ 	.byte	0x08
	.zero		1


	//   ....[71]....
        /*0578*/ 	.word	0x000044a0
        /*057c*/ 	.word	0x000000ff
        /*0580*/ 	.word	0x00000068
        /*0584*/ 	.short	0x010a
        /*0586*/ 	.byte	0x07
	.zero		1


	//   ....[72]....
        /*0588*/ 	.word	0x000046b0
        /*058c*/ 	.word	0x000000ff
        /*0590*/ 	.word	0x00000048
        /*0594*/ 	.short	0x010b
        /*0596*/ 	.byte	0x07
	.zero		1


	//   ....[73]....
        /*0598*/ 	.word	0x000046d0
        /*059c*/ 	.word	0x000000ff
        /*05a0*/ 	.word	0x00000000
        /*05a4*/ 	.short	0x0101
        /*05a6*/ 	.byte	0x0d
	.zero		1


	//   ....[74]....
        /*05a8*/ 	.word	0x00004700
        /*05ac*/ 	.word	0x000000ff
        /*05b0*/ 	.word	0x00000050
        /*05b4*/ 	.short	0x010a
        /*05b6*/ 	.byte	0x07
	.zero		1


	//   ....[75]....
        /*05b8*/ 	.word	0x00004720
        /*05bc*/ 	.word	0x000000ff
        /*05c0*/ 	.word	0x00000058
        /*05c4*/ 	.short	0x010a
        /*05c6*/ 	.byte	0x07
	.zero		1


	//   ....[76]....
        /*05c8*/ 	.word	0x00004740
        /*05cc*/ 	.word	0x000000ff
        /*05d0*/ 	.word	0x00000060
        /*05d4*/ 	.short	0x010a
        /*05d6*/ 	.byte	0x07
	.zero		1


	//   ....[77]....
        /*05d8*/ 	.word	0x00004780
        /*05dc*/ 	.word	0x00000000
        /*05e0*/ 	.word	0x00000068
        /*05e4*/ 	.short	0x010a
        /*05e6*/ 	.byte	0xff
	.zero		1


	//   ....[78]....
        /*05e8*/ 	.word	0x00004ae0
        /*05ec*/ 	.word	0x00000000
        /*05f0*/ 	.word	0x00000080
        /*05f4*/ 	.short	0x010a
        /*05f6*/ 	.byte	0xff
	.zero		1


	//   ....[79]....
        /*05f8*/ 	.word	0x00004bf0
        /*05fc*/ 	.word	0x00000000
        /*0600*/ 	.word	0x00000000
        /*0604*/ 	.short	0x0101
        /*0606*/ 	.byte	0xff
	.zero		1


	//   ....[80]....
        /*0608*/ 	.word	0x000056a0
        /*060c*/ 	.word	0x000000ff
        /*0610*/ 	.word	0x00000030
        /*0614*/ 	.short	0x010a
        /*0616*/ 	.byte	0x30
	.zero		1


	//   ....[81]....
        /*0618*/ 	.word	0x00005760
        /*061c*/ 	.word	0x00000057
        /*0620*/ 	.word	0x000000a0
        /*0624*/ 	.short	0x010a
        /*0626*/ 	.byte	0xff
	.zero		1


	//   ....[82]....
        /*0628*/ 	.word	0x00005890
        /*062c*/ 	.word	0x000000ff
        /*0630*/ 	.word	0x00000030
        /*0634*/ 	.short	0x010a
        /*0636*/ 	.byte	0x30
	.zero		1


	//   ....[83]....
        /*0638*/ 	.word	0x00005a60
        /*063c*/ 	.word	0x00000057
        /*0640*/ 	.word	0x000000a0
        /*0644*/ 	.short	0x010a
        /*0646*/ 	.byte	0xff
	.zero		1


	//   ....[84]....
        /*0648*/ 	.word	0x00006ce0
        /*064c*/ 	.word	0x00000000
        /*0650*/ 	.word	0x00000000
        /*0654*/ 	.short	0x0101
        /*0656*/ 	.byte	0xff
	.zero		1


	//   ....[85]....
        /*0658*/ 	.word	0x00006cf0
        /*065c*/ 	.word	0x00000003
        /*0660*/ 	.word	0x00000030
        /*0664*/ 	.short	0x010a
        /*0666*/ 	.byte	0xff
	.zero		1


	//   ....[86]....
        /*0668*/ 	.word	0x00006dd0
        /*066c*/ 	.word	0x00000003
        /*0670*/ 	.word	0x00000030
        /*0674*/ 	.short	0x010a
        /*0676*/ 	.byte	0xff
	.zero		1


	//   ....[87]....
        /*0678*/ 	.word	0x00008100
        /*067c*/ 	.word	0x00000055
        /*0680*/ 	.word	0x00000000
        /*0684*/ 	.short	0x0101
        /*0686*/ 	.byte	0xff
	.zero		1


	//   ....[88]....
        /*0688*/ 	.word	0x00008120
        /*068c*/ 	.word	0x00000000
        /*0690*/ 	.word	0x00000030
        /*0694*/ 	.short	0x010a
        /*0696*/ 	.byte	0xff
	.zero		1


	//   ....[89]....
        /*0698*/ 	.word	0x000081f0
        /*069c*/ 	.word	0x00000000
        /*06a0*/ 	.word	0x00000030
        /*06a4*/ 	.short	0x010a
        /*06a6*/ 	.byte	0xff
	.zero		1


	//   ....[90]....
        /*06a8*/ 	.word	0x00009520
        /*06ac*/ 	.word	0x00000054
        /*06b0*/ 	.word	0x00000000
        /*06b4*/ 	.short	0x0101
        /*06b6*/ 	.byte	0xff
	.zero		1


	//   ....[91]....
        /*06b8*/ 	.word	0x00009540
        /*06bc*/ 	.word	0x00000003
        /*06c0*/ 	.word	0x00000030
        /*06c4*/ 	.short	0x010a
        /*06c6*/ 	.byte	0xff
	.zero		1


	//   ....[92]....
        /*06c8*/ 	.word	0x00009610
        /*06cc*/ 	.word	0x00000003
        /*06d0*/ 	.word	0x00000030
        /*06d4*/ 	.short	0x010a
        /*06d6*/ 	.byte	0xff
	.zero		1


	//   ....[93]....
        /*06d8*/ 	.word	0x000099d0
        /*06dc*/ 	.word	0x000000ff
        /*06e0*/ 	.word	0x00000000
        /*06e4*/ 	.short	0x0101
        /*06e6*/ 	.byte	0x05
	.zero		1


	//   ....[94]....
        /*06e8*/ 	.word	0x0000a990
        /*06ec*/ 	.word	0x00000000
        /*06f0*/ 	.word	0x00000000
        /*06f4*/ 	.short	0x0101
        /*06f6*/ 	.byte	0xff
	.zero		1


	//   ....[95]....
        /*06f8*/ 	.word	0x0000ac00
        /*06fc*/ 	.word	0x000000ff
        /*0700*/ 	.word	0x00000000
        /*0704*/ 	.short	0x0101
        /*0706*/ 	.byte	0x04
	.zero		1


	//   ....[96]....
        /*0708*/ 	.word	0x0000ac20
        /*070c*/ 	.word	0x00000003
        /*0710*/ 	.word	0x000000d0
        /*0714*/ 	.short	0x010a
        /*0716*/ 	.byte	0xff
	.zero		1


	//   ....[97]....
        /*0718*/ 	.word	0x0000ac80
        /*071c*/ 	.word	0x00000002
        /*0720*/ 	.word	0x00000018
        /*0724*/ 	.short	0x010a
        /*0726*/ 	.byte	0xff
	.zero		1


	//   ....[98]....
        /*0728*/ 	.word	0x0000ace0
        /*072c*/ 	.word	0x00000002
        /*0730*/ 	.word	0x00000018
        /*0734*/ 	.short	0x010a
        /*0736*/ 	.byte	0xff
	.zero		1


	//   ....[99]....
        /*0738*/ 	.word	0x0000ad30
        /*073c*/ 	.word	0x00000002
        /*0740*/ 	.word	0x00000080
        /*0744*/ 	.short	0x010a
        /*0746*/ 	.byte	0xff
	.zero		1


	//   ....[100]....
        /*0748*/ 	.word	0x0000ad90
        /*074c*/ 	.word	0x00000000
        /*0750*/ 	.word	0x00000000
        /*0754*/ 	.short	0x010a
        /*0756*/ 	.byte	0xff
	.zero		1


	//   ....[101]....
        /*0758*/ 	.word	0x0000adf0
        /*075c*/ 	.word	0x00000000
        /*0760*/ 	.word	0x00000000
        /*0764*/ 	.short	0x010a
        /*0766*/ 	.byte	0xff
	.zero		1


	//   ....[102]....
        /*0768*/ 	.word	0x0000ae40
        /*076c*/ 	.word	0x00000000
        /*0770*/ 	.word	0x000000c0
        /*0774*/ 	.short	0x010a
        /*0776*/ 	.byte	0xff
	.zero		1


	//   ....[103]....
        /*0778*/ 	.word	0x0000aea0
        /*077c*/ 	.word	0x00000000
        /*0780*/ 	.word	0x00000090
        /*0784*/ 	.short	0x010a
        /*0786*/ 	.byte	0xff
	.zero		1


	//   ....[104]....
        /*0788*/ 	.word	0x0000aef0
        /*078c*/ 	.word	0x00000000
        /*0790*/ 	.word	0x00000080
        /*0794*/ 	.short	0x010a
        /*0796*/ 	.byte	0xff
	.zero		1


	//   ....[105]....
        /*0798*/ 	.word	0x0000af50
        /*079c*/ 	.word	0x00000000
        /*07a0*/ 	.word	0x00000090
        /*07a4*/ 	.short	0x010a
        /*07a6*/ 	.byte	0xff
	.zero		1


	//   ....[106]....
        /*07a8*/ 	.word	0x0000afa0
        /*07ac*/ 	.word	0x00000000
        /*07b0*/ 	.word	0x00000080
        /*07b4*/ 	.short	0x010a
        /*07b6*/ 	.byte	0xff
	.zero		1


	//   ....[107]....
        /*07b8*/ 	.word	0x0000b000
        /*07bc*/ 	.word	0x00000003
        /*07c0*/ 	.word	0x000000b0
        /*07c4*/ 	.short	0x010a
        /*07c6*/ 	.byte	0xff
	.zero		1


	//   ....[108]....
        /*07c8*/ 	.word	0x0000b060
        /*07cc*/ 	.word	0x00000000
        /*07d0*/ 	.word	0x00000000
        /*07d4*/ 	.short	0x010a
        /*07d6*/ 	.byte	0xff
	.zero		1


	//   ....[109]....
        /*07d8*/ 	.word	0x0000b0c0
        /*07dc*/ 	.word	0x00000000
        /*07e0*/ 	.word	0x00000000
        /*07e4*/ 	.short	0x010a
        /*07e6*/ 	.byte	0xff
	.zero		1


	//   ....[110]....
        /*07e8*/ 	.word	0x0000b120
        /*07ec*/ 	.word	0x00000000
        /*07f0*/ 	.word	0x00000000
        /*07f4*/ 	.short	0x010a
        /*07f6*/ 	.byte	0xff
	.zero		1


	//   ....[111]....
        /*07f8*/ 	.word	0x0000b170
        /*07fc*/ 	.word	0x00000000
        /*0800*/ 	.word	0x00000080
        /*0804*/ 	.short	0x010a
        /*0806*/ 	.byte	0xff
	.zero		1


	//   ....[112]....
        /*0808*/ 	.word	0x0000b1d0
        /*080c*/ 	.word	0x00000000
        /*0810*/ 	.word	0x00000078
        /*0814*/ 	.short	0x010a
        /*0816*/ 	.byte	0xff
	.zero		1


	//   ....[113]....
        /*0818*/ 	.word	0x0000b230
        /*081c*/ 	.word	0x00000003
        /*0820*/ 	.word	0x00000050
        /*0824*/ 	.short	0x010a
        /*0826*/ 	.byte	0xff
	.zero		1


	//   ....[114]....
        /*0828*/ 	.word	0x0000b290
        /*082c*/ 	.word	0x00000003
        /*0830*/ 	.word	0x00000058
        /*0834*/ 	.short	0x010a
        /*0836*/ 	.byte	0xff
	.zero		1


	//   ....[115]....
        /*0838*/ 	.word	0x0000b2f0
        /*083c*/ 	.word	0x00000003
        /*0840*/ 	.word	0x00000060
        /*0844*/ 	.short	0x010a
        /*0846*/ 	.byte	0xff
	.zero		1


	//   ....[116]....
        /*0848*/ 	.word	0x0000b350
        /*084c*/ 	.word	0x00000003
        /*0850*/ 	.word	0x00000068
        /*0854*/ 	.short	0x010a
        /*0856*/ 	.byte	0xff
	.zero		1


	//   ....[117]....
        /*0858*/ 	.word	0x0000b3b0
        /*085c*/ 	.word	0x00000000
        /*0860*/ 	.word	0x00000050
        /*0864*/ 	.short	0x010a
        /*0866*/ 	.byte	0xff
	.zero		1


	//   ....[118]....
        /*0868*/ 	.word	0x0000b410
        /*086c*/ 	.word	0x00000000
        /*0870*/ 	.word	0x00000058
        /*0874*/ 	.short	0x010a
        /*0876*/ 	.byte	0xff
	.zero		1


	//   ....[119]....
        /*0878*/ 	.word	0x0000b470
        /*087c*/ 	.word	0x00000000
        /*0880*/ 	.word	0x00000060
        /*0884*/ 	.short	0x010a
        /*0886*/ 	.byte	0xff
	.zero		1


	//   ....[120]....
        /*0888*/ 	.word	0x0000b4c0
        /*088c*/ 	.word	0x00000000
        /*0890*/ 	.word	0x00000080
        /*0894*/ 	.short	0x010a
        /*0896*/ 	.byte	0xff
	.zero		1


	//   ....[121]....
        /*0898*/ 	.word	0x0000b520
        /*089c*/ 	.word	0x00000003
        /*08a0*/ 	.word	0x00000030
        /*08a4*/ 	.short	0x010a
        /*08a6*/ 	.byte	0xff
	.zero		1


	//   ....[122]....
        /*08a8*/ 	.word	0x0000b570
        /*08ac*/ 	.word	0x00000057
        /*08b0*/ 	.word	0x000000a0
        /*08b4*/ 	.short	0x010a
        /*08b6*/ 	.byte	0xff
	.zero		1


	//   ....[123]....
        /*08b8*/ 	.word	0x0000b5c0
        /*08bc*/ 	.word	0x00000003
        /*08c0*/ 	.word	0x00000030
        /*08c4*/ 	.short	0x010a
        /*08c6*/ 	.byte	0xff
	.zero		1


	//   ....[124]....
        /*08c8*/ 	.word	0x0000b610
        /*08cc*/ 	.word	0x00000000
        /*08d0*/ 	.word	0x00000030
        /*08d4*/ 	.short	0x010a
        /*08d6*/ 	.byte	0xff
	.zero		1


	//   ....[125]....
        /*08d8*/ 	.word	0x0000b660
        /*08dc*/ 	.word	0x00000003
        /*08e0*/ 	.word	0x00000030
        /*08e4*/ 	.short	0x010a
        /*08e6*/ 	.byte	0xff
	.zero		1


	//----- nvinfo : EIATTR_NUM_MBARRIERS
	.align		4
.L_47:
        /*08e8*/ 	.byte	0x03, 0x38
        /*08ea*/ 	.short	0x001c


	//----- nvinfo : EIATTR_EXIT_INSTR_OFFSETS
	.align		4
        /*08ec*/ 	.byte	0x04, 0x1c
        /*08ee*/ 	.short	(.L_49 - .L_48)


	//   ....[0]....
.L_48:
        /*08f0*/ 	.word	0x00002420


	//   ....[1]....
        /*08f4*/ 	.word	0x00002910


	//   ....[2]....
        /*08f8*/ 	.word	0x00002970


	//   ....[3]....
        /*08fc*/ 	.word	0x00003750


	//   ....[4]....
        /*0900*/ 	.word	0x000047b0


	//   ....[5]....
        /*0904*/ 	.word	0x000047f0


	//   ....[6]....
        /*0908*/ 	.word	0x0000aaf0


	//   ....[7]....
        /*090c*/ 	.word	0x0000ab70


	//   ....[8]....
        /*0910*/ 	.word	0x0000aba0


	//   ....[9]....
        /*0914*/ 	.word	0x0000ac10


	//----- nvinfo : EIATTR_MAX_THREADS
	.align		4
.L_49:
        /*0918*/ 	.byte	0x04, 0x05
        /*091a*/ 	.short	(.L_51 - .L_50)
.L_50:
        /*091c*/ 	.word	0x00000100
        /*0920*/ 	.word	0x00000001
        /*0924*/ 	.word	0x00000001


	//----- nvinfo : EIATTR_CRS_STACK_SIZE
	.align		4
.L_51:
        /*0928*/ 	.byte	0x04, 0x1e
        /*092a*/ 	.short	(.L_53 - .L_52)
.L_52:
        /*092c*/ 	.word	0x00000000


	//----- nvinfo : EIATTR_CBANK_PARAM_SIZE
	.align		4
.L_53:
        /*0930*/ 	.byte	0x03, 0x19
        /*0932*/ 	.short	0x0800


	//----- nvinfo : EIATTR_PARAM_CBANK
	.align		4
        /*0934*/ 	.byte	0x04, 0x0a
        /*0936*/ 	.short	(.L_55 - .L_54)
	.align		4
.L_54:
        /*0938*/ 	.word	index@(.nv.constant0._ZN7cutlass13device_kernelINS_4gemm6kernel13GemmUniversalIN4cute5tupleIJiiiiEEENS1_10collective13CollectiveMmaINS1_35MainloopSm100TmaUmmaWarpSpecializedILi3ELi2ELi2ENS5_IJNS4_1CILi1EEESB_SB_EEEEENS5_IJNSA_ILi128EEENSA_ILi256EEENSA_ILi64EEEEEENS_6half_tENS5_IJlSB_lEEESI_SJ_NS4_8TiledMMAINS4_8MMA_AtomIJNS4_20SM100_MMA_F16BF16_SSISI_SI_fLi128ELi256ELNS4_4UMMA5MajorE0ELSO_0ELNSN_7ScaleInE0ELSP_0EEEEEENS4_6LayoutISC_NS5_IJNSA_ILi0EEEST_ST_EEEEENS5_IJNS4_10UnderscoreESW_SW_EEEEENS4_13SM90_TMA_LOADENS4_14ComposedLayoutINS4_7SwizzleILi3ELi4ELi3EEENS4_18smem_ptr_flag_bitsILi16EEENSS_INS5_IJNSA_ILi8EEESG_EEENS5_IJSG_SB_EEEEEEEvNS4_8identityESZ_S19_vS1A_EENS_8epilogue10collective18CollectiveEpilogueINS1C_23Sm100TmaWarpSpecializedILi4ELi2ELi64ELb1ELb0EEEJSH_NS5_IJNSS_ISE_SB_EENSS_ISG_SB_EEEEESI_SJ_SI_SJ_NS1C_6fusion15FusionCallbacksIS1G_NS1K_17LinearCombinationISI_fSI_fLNS_15FloatRoundStyleE2EEESH_S1J_JEEENS4_5SM1004TMEM4LOAD26SM100_TMEM_LOAD_32dp32b64xESZ_S19_NS4_39AutoVectorizingCopyWithAssumedAlignmentILi128EEENS4_14SM90_TMA_STOREES19_S1V_S1V_EEEvvEEEEvNT_6ParamsE)
        /*093c*/ 	.short	0x0380
        /*093e*/ 	.short	0x0800


	//----- nvinfo : EIATTR_SW_WAR
	.align		4
.L_55:
        /*0940*/ 	.byte	0x04, 0x36
        /*0942*/ 	.short	(.L_57 - .L_56)
.L_56:
        /*0944*/ 	.word	0x00000008
.L_57:


//--------------------- .nv.callgraph             --------------------------
	.section	.nv.callgraph,"",@"SHT_CUDA_CALLGRAPH"
	.align	4
	.sectionentsize	8
	.align		4
        /*0000*/ 	.word	0x00000000
	.align		4
        /*0004*/ 	.word	0xffffffff
	.align		4
        /*0008*/ 	.word	index@(_ZN7cutlass13device_kernelINS_4gemm6kernel13GemmUniversalIN4cute5tupleIJiiiiEEENS1_10collective13CollectiveMmaINS1_35MainloopSm100TmaUmmaWarpSpecializedILi3ELi2ELi2ENS5_IJNS4_1CILi1EEESB_SB_EEEEENS5_IJNSA_ILi128EEENSA_ILi256EEENSA_ILi64EEEEEENS_6half_tENS5_IJlSB_lEEESI_SJ_NS4_8TiledMMAINS4_8MMA_AtomIJNS4_20SM100_MMA_F16BF16_SSISI_SI_fLi128ELi256ELNS4_4UMMA5MajorE0ELSO_0ELNSN_7ScaleInE0ELSP_0EEEEEENS4_6LayoutISC_NS5_IJNSA_ILi0EEEST_ST_EEEEENS5_IJNS4_10UnderscoreESW_SW_EEEEENS4_13SM90_TMA_LOADENS4_14ComposedLayoutINS4_7SwizzleILi3ELi4ELi3EEENS4_18smem_ptr_flag_bitsILi16EEENSS_INS5_IJNSA_ILi8EEESG_EEENS5_IJSG_SB_EEEEEEEvNS4_8identityESZ_S19_vS1A_EENS_8epilogue10collective18CollectiveEpilogueINS1C_23Sm100TmaWarpSpecializedILi4ELi2ELi64ELb1ELb0EEEJSH_NS5_IJNSS_ISE_SB_EENSS_ISG_SB_EEEEESI_SJ_SI_SJ_NS1C_6fusion15FusionCallbacksIS1G_NS1K_17LinearCombinationISI_fSI_fLNS_15FloatRoundStyleE2EEESH_S1J_JEEENS4_5SM1004TMEM4LOAD26SM100_TMEM_LOAD_32dp32b64xESZ_S19_NS4_39AutoVectorizingCopyWithAssumedAlignmentILi128EEENS4_14SM90_TMA_STOREES19_S1V_S1V_EEEvvEEEEvNT_6ParamsE)
	.align		4
        /*000c*/ 	.word	index@(__assertfail)
	.align		4
        /*0010*/ 	.word	0x00000000
	.align		4
        /*0014*/ 	.word	0xfffffffe
	.align		4
        /*0018*/ 	.word	0x00000000
	.align		4
        /*001c*/ 	.word	0xfffffffd
	.align		4
        /*0020*/ 	.word	0x00000000
	.align		4
        /*0024*/ 	.word	0xfffffffc


//--------------------- .nv.constant4             --------------------------
	.section	.nv.constant4,"a",@progbits
	.align	8
	.align		8
.nv.constant4:
        /*0000*/ 	.dword	__assertfail
	.align		8
        /*0008*/ 	.dword	__unnamed_1
	.align		8
        /*0010*/ 	.dword	__unnamed_2
	.align		8
        /*0018*/ 	.dword	_ZN40_INTERNAL_146c3716_4_k_cu_4d207189_308244cuda3std3__45__cpo5beginE
	.align		8
        /*0020*/ 	.dword	_ZN40_INTERNAL_146c3716_4_k_cu_4d207189_308244cuda3std3__45__cpo3endE
	.align		8
        /*0028*/ 	.dword	_ZN40_INTERNAL_146c3716_4_k_cu_4d207189_308244cuda3std3__45__cpo6cbeginE
	.align		8
        /*0030*/ 	.dword	_ZN40_INTERNAL_146c3716_4_k_cu_4d207189_308244cuda3std3__45__cpo4cendE
	.align		8
        /*0038*/ 	.dword	_ZN40_INTERNAL_146c3716_4_k_cu_4d207189_308244cuda3std3__442_GLOBAL__N__146c3716_4_k_cu_4d207189_308246ignoreE
	.align		8
        /*0040*/ 	.dword	_ZN40_INTERNAL_146c3716_4_k_cu_4d207189_308244cuda3std3__419piecewise_constructE
	.align		8
        /*0048*/ 	.dword	_ZN40_INTERNAL_146c3716_4_k_cu_4d207189_308244cuda3std3__48in_placeE
	.align		8
        /*0050*/ 	.dword	_ZN40_INTERNAL_146c3716_4_k_cu_4d207189_308244cuda3std6ranges3__45__cpo4swapE
	.align		8
        /*0058*/ 	.dword	_ZN40_INTERNAL_146c3716_4_k_cu_4d207189_308244cuda3std6ranges3__45__cpo9iter_moveE
	.align		8
        /*0060*/ 	.dword	_ZN40_INTERNAL_146c3716_4_k_cu_4d207189_308244cute7productE
	.align		8
        /*0068*/ 	.dword	_ZN40_INTERNAL_146c3716_4_k_cu_4d207189_308244cute1_E
	.align		8
        /*0070*/ 	.dword	$str$25
	.align		8
        /*0078*/ 	.dword	$str$26
	.align		8
        /*0080*/ 	.dword	$str$27
	.align		8
        /*0088*/ 	.dword	$str$28


//--------------------- .text._ZN7cutlass13device_kernelINS_4gemm6kernel13GemmUniversalIN4cute5tupleIJiiiiEEENS1_10collective13CollectiveMmaINS1_35MainloopSm100TmaUmmaWarpSpecializedILi3ELi2ELi2ENS5_IJNS4_1CILi1EEESB_SB_EEEEENS5_IJNSA_ILi128EEENSA_ILi256EEENSA_ILi64EEEEEENS_6half_tENS5_IJlSB_lEEESI_SJ_NS4_8TiledMMAINS4_8MMA_AtomIJNS4_20SM100_MMA_F16BF16_SSISI_SI_fLi128ELi256ELNS4_4UMMA5MajorE0ELSO_0ELNSN_7ScaleInE0ELSP_0EEEEEENS4_6LayoutISC_NS5_IJNSA_ILi0EEEST_ST_EEEEENS5_IJNS4_10UnderscoreESW_SW_EEEEENS4_13SM90_TMA_LOADENS4_14ComposedLayoutINS4_7SwizzleILi3ELi4ELi3EEENS4_18smem_ptr_flag_bitsILi16EEENSS_INS5_IJNSA_ILi8EEESG_EEENS5_IJSG_SB_EEEEEEEvNS4_8identityESZ_S19_vS1A_EENS_8epilogue10collective18CollectiveEpilogueINS1C_23Sm100TmaWarpSpecializedILi4ELi2ELi64ELb1ELb0EEEJSH_NS5_IJNSS_ISE_SB_EENSS_ISG_SB_EEEEESI_SJ_SI_SJ_NS1C_6fusion15FusionCallbacksIS1G_NS1K_17LinearCombinationISI_fSI_fLNS_15FloatRoundStyleE2EEESH_S1J_JEEENS4_5SM1004TMEM4LOAD26SM100_TMEM_LOAD_32dp32b64xESZ_S19_NS4_39AutoVectorizingCopyWithAssumedAlignmentILi128EEENS4_14SM90_TMA_STOREES19_S1V_S1V_EEEvvEEEEvNT_6ParamsE --------------------------
	.section	.text._ZN7cutlass13device_kernelINS_4gemm6kernel13GemmUniversalIN4cute5tupleIJiiiiEEENS1_10collective13CollectiveMmaINS1_35MainloopSm100TmaUmmaWarpSpecializedILi3ELi2ELi2ENS5_IJNS4_1CILi1EEESB_SB_EEEEENS5_IJNSA_ILi128EEENSA_ILi256EEENSA_ILi64EEEEEENS_6half_tENS5_IJlSB_lEEESI_SJ_NS4_8TiledMMAINS4_8MMA_AtomIJNS4_20SM100_MMA_F16BF16_SSISI_SI_fLi128ELi256ELNS4_4UMMA5MajorE0ELSO_0ELNSN_7ScaleInE0ELSP_0EEEEEENS4_6LayoutISC_NS5_IJNSA_ILi0EEEST_ST_EEEEENS5_IJNS4_10UnderscoreESW_SW_EEEEENS4_13SM90_TMA_LOADENS4_14ComposedLayoutINS4_7SwizzleILi3ELi4ELi3EEENS4_18smem_ptr_flag_bitsILi16EEENSS_INS5_IJNSA_ILi8EEESG_EEENS5_IJSG_SB_EEEEEEEvNS4_8identityESZ_S19_vS1A_EENS_8epilogue10collective18CollectiveEpilogueINS1C_23Sm100TmaWarpSpecializedILi4ELi2ELi64ELb1ELb0EEEJSH_NS5_IJNSS_ISE_SB_EENSS_ISG_SB_EEEEESI_SJ_SI_SJ_NS1C_6fusion15FusionCallbacksIS1G_NS1K_17LinearCombinationISI_fSI_fLNS_15FloatRoundStyleE2EEESH_S1J_JEEENS4_5SM1004TMEM4LOAD26SM100_TMEM_LOAD_32dp32b64xESZ_S19_NS4_39AutoVectorizingCopyWithAssumedAlignmentILi128EEENS4_14SM90_TMA_STOREES19_S1V_S1V_EEEvvEEEEvNT_6ParamsE,"ax",@progbits
	.align	128
.text._ZN7cutlass13device_kernelINS_4gemm6kernel13GemmUniversalIN4cute5tupleIJiiiiEEENS1_10collective13CollectiveMmaINS1_35MainloopSm100TmaUmmaWarpSpecializedILi3ELi2ELi2ENS5_IJNS4_1CILi1EEESB_SB_EEEEENS5_IJNSA_ILi128EEENSA_ILi256EEENSA_ILi64EEEEEENS_6half_tENS5_IJlSB_lEEESI_SJ_NS4_8TiledMMAINS4_8MMA_AtomIJNS4_20SM100_MMA_F16BF16_SSISI_SI_fLi128ELi256ELNS4_4UMMA5MajorE0ELSO_0ELNSN_7ScaleInE0ELSP_0EEEEEENS4_6LayoutISC_NS5_IJNSA_ILi0EEEST_ST_EEEEENS5_IJNS4_10UnderscoreESW_SW_EEEEENS4_13SM90_TMA_LOADENS4_14ComposedLayoutINS4_7SwizzleILi3ELi4ELi3EEENS4_18smem_ptr_flag_bitsILi16EEENSS_INS5_IJNSA_ILi8EEESG_EEENS5_IJSG_SB_EEEEEEEvNS4_8identityESZ_S19_vS1A_EENS_8epilogue10collective18CollectiveEpilogueINS1C_23Sm100TmaWarpSpecializedILi4ELi2ELi64ELb1ELb0EEEJSH_NS5_IJNSS_ISE_SB_EENSS_ISG_SB_EEEEESI_SJ_SI_SJ_NS1C_6fusion15FusionCallbacksIS1G_NS1K_17LinearCombinationISI_fSI_fLNS_15FloatRoundStyleE2EEESH_S1J_JEEENS4_5SM1004TMEM4LOAD26SM100_TMEM_LOAD_32dp32b64xESZ_S19_NS4_39AutoVectorizingCopyWithAssumedAlignmentILi128EEENS4_14SM90_TMA_STOREES19_S1V_S1V_EEEvvEEEEvNT_6ParamsE:
        .type           _ZN7cutlass13device_kernelINS_4gemm6kernel13GemmUniversalIN4cute5tupleIJiiiiEEENS1_10collective13CollectiveMmaINS1_35MainloopSm100TmaUmmaWarpSpecializedILi3ELi2ELi2ENS5_IJNS4_1CILi1EEESB_SB_EEEEENS5_IJNSA_ILi128EEENSA_ILi256EEENSA_ILi64EEEEEENS_6half_tENS5_IJlSB_lEEESI_SJ_NS4_8TiledMMAINS4_8MMA_AtomIJNS4_20SM100_MMA_F16BF16_SSISI_SI_fLi128ELi256ELNS4_4UMMA5MajorE0ELSO_0ELNSN_7ScaleInE0ELSP_0EEEEEENS4_6LayoutISC_NS5_IJNSA_ILi0EEEST_ST_EEEEENS5_IJNS4_10UnderscoreESW_SW_EEEEENS4_13SM90_TMA_LOADENS4_14ComposedLayoutINS4_7SwizzleILi3ELi4ELi3EEENS4_18smem_ptr_flag_bitsILi16EEENSS_INS5_IJNSA_ILi8EEESG_EEENS5_IJSG_SB_EEEEEEEvNS4_8identityESZ_S19_vS1A_EENS_8epilogue10collective18CollectiveEpilogueINS1C_23Sm100TmaWarpSpecializedILi4ELi2ELi64ELb1ELb0EEEJSH_NS5_IJNSS_ISE_SB_EENSS_ISG_SB_EEEEESI_SJ_SI_SJ_NS1C_6fusion15FusionCallbacksIS1G_NS1K_17LinearCombinationISI_fSI_fLNS_15FloatRoundStyleE2EEESH_S1J_JEEENS4_5SM1004TMEM4LOAD26SM100_TMEM_LOAD_32dp32b64xESZ_S19_NS4_39AutoVectorizingCopyWithAssumedAlignmentILi128EEENS4_14SM90_TMA_STOREES19_S1V_S1V_EEEvvEEEEvNT_6ParamsE,@function
        .size           _ZN7cutlass13device_kernelINS_4gemm6kernel13GemmUniversalIN4cute5tupleIJiiiiEEENS1_10collective13CollectiveMmaINS1_35MainloopSm100TmaUmmaWarpSpecializedILi3ELi2ELi2ENS5_IJNS4_1CILi1EEESB_SB_EEEEENS5_IJNSA_ILi128EEENSA_ILi256EEENSA_ILi64EEEEEENS_6half_tENS5_IJlSB_lEEESI_SJ_NS4_8TiledMMAINS4_8MMA_AtomIJNS4_20SM100_MMA_F16BF16_SSISI_SI_fLi128ELi256ELNS4_4UMMA5MajorE0ELSO_0ELNSN_7ScaleInE0ELSP_0EEEEEENS4_6LayoutISC_NS5_IJNSA_ILi0EEEST_ST_EEEEENS5_IJNS4_10UnderscoreESW_SW_EEEEENS4_13SM90_TMA_LOADENS4_14ComposedLayoutINS4_7SwizzleILi3ELi4ELi3EEENS4_18smem_ptr_flag_bitsILi16EEENSS_INS5_IJNSA_ILi8EEESG_EEENS5_IJSG_SB_EEEEEEEvNS4_8identityESZ_S19_vS1A_EENS_8epilogue10collective18CollectiveEpilogueINS1C_23Sm100TmaWarpSpecializedILi4ELi2ELi64ELb1ELb0EEEJSH_NS5_IJNSS_ISE_SB_EENSS_ISG_SB_EEEEESI_SJ_SI_SJ_NS1C_6fusion15FusionCallbacksIS1G_NS1K_17LinearCombinationISI_fSI_fLNS_15FloatRoundStyleE2EEESH_S1J_JEEENS4_5SM1004TMEM4LOAD26SM100_TMEM_LOAD_32dp32b64xESZ_S19_NS4_39AutoVectorizingCopyWithAssumedAlignmentILi128EEENS4_14SM90_TMA_STOREES19_S1V_S1V_EEEvvEEEEvNT_6ParamsE,(.L_x_167 - _ZN7cutlass13device_kernelINS_4gemm6kernel13GemmUniversalIN4cute5tupleIJiiiiEEENS1_10collective13CollectiveMmaINS1_35MainloopSm100TmaUmmaWarpSpecializedILi3ELi2ELi2ENS5_IJNS4_1CILi1EEESB_SB_EEEEENS5_IJNSA_ILi128EEENSA_ILi256EEENSA_ILi64EEEEEENS_6half_tENS5_IJlSB_lEEESI_SJ_NS4_8TiledMMAINS4_8MMA_AtomIJNS4_20SM100_MMA_F16BF16_SSISI_SI_fLi128ELi256ELNS4_4UMMA5MajorE0ELSO_0ELNSN_7ScaleInE0ELSP_0EEEEEENS4_6LayoutISC_NS5_IJNSA_ILi0EEEST_ST_EEEEENS5_IJNS4_10UnderscoreESW_SW_EEEEENS4_13SM90_TMA_LOADENS4_14ComposedLayoutINS4_7SwizzleILi3ELi4ELi3EEENS4_18smem_ptr_flag_bitsILi16EEENSS_INS5_IJNSA_ILi8EEESG_EEENS5_IJSG_SB_EEEEEEEvNS4_8identityESZ_S19_vS1A_EENS_8epilogue10collective18CollectiveEpilogueINS1C_23Sm100TmaWarpSpecializedILi4ELi2ELi64ELb1ELb0EEEJSH_NS5_IJNSS_ISE_SB_EENSS_ISG_SB_EEEEESI_SJ_SI_SJ_NS1C_6fusion15FusionCallbacksIS1G_NS1K_17LinearCombinationISI_fSI_fLNS_15FloatRoundStyleE2EEESH_S1J_JEEENS4_5SM1004TMEM4LOAD26SM100_TMEM_LOAD_32dp32b64xESZ_S19_NS4_39AutoVectorizingCopyWithAssumedAlignmentILi128EEENS4_14SM90_TMA_STOREES19_S1V_S1V_EEEvvEEEEvNT_6ParamsE)
        .other          _ZN7cutlass13device_kernelINS_4gemm6kernel13GemmUniversalIN4cute5tupleIJiiiiEEENS1_10collective13CollectiveMmaINS1_35MainloopSm100TmaUmmaWarpSpecializedILi3ELi2ELi2ENS5_IJNS4_1CILi1EEESB_SB_EEEEENS5_IJNSA_ILi128EEENSA_ILi256EEENSA_ILi64EEEEEENS_6half_tENS5_IJlSB_lEEESI_SJ_NS4_8TiledMMAINS4_8MMA_AtomIJNS4_20SM100_MMA_F16BF16_SSISI_SI_fLi128ELi256ELNS4_4UMMA5MajorE0ELSO_0ELNSN_7ScaleInE0ELSP_0EEEEEENS4_6LayoutISC_NS5_IJNSA_ILi0EEEST_ST_EEEEENS5_IJNS4_10UnderscoreESW_SW_EEEEENS4_13SM90_TMA_LOADENS4_14ComposedLayoutINS4_7SwizzleILi3ELi4ELi3EEENS4_18smem_ptr_flag_bitsILi16EEENSS_INS5_IJNSA_ILi8EEESG_EEENS5_IJSG_SB_EEEEEEEvNS4_8identityESZ_S19_vS1A_EENS_8epilogue10collective18CollectiveEpilogueINS1C_23Sm100TmaWarpSpecializedILi4ELi2ELi64ELb1ELb0EEEJSH_NS5_IJNSS_ISE_SB_EENSS_ISG_SB_EEEEESI_SJ_SI_SJ_NS1C_6fusion15FusionCallbacksIS1G_NS1K_17LinearCombinationISI_fSI_fLNS_15FloatRoundStyleE2EEESH_S1J_JEEENS4_5SM1004TMEM4LOAD26SM100_TMEM_LOAD_32dp32b64xESZ_S19_NS4_39AutoVectorizingCopyWithAssumedAlignmentILi128EEENS4_14SM90_TMA_STOREES19_S1V_S1V_EEEvvEEEEvNT_6ParamsE,@"STO_CUDA_ENTRY STV_DEFAULT"
_ZN7cutlass13device_kernelINS_4gemm6kernel13GemmUniversalIN4cute5tupleIJiiiiEEENS1_10collective13CollectiveMmaINS1_35MainloopSm100TmaUmmaWarpSpecializedILi3ELi2ELi2ENS5_IJNS4_1CILi1EEESB_SB_EEEEENS5_IJNSA_ILi128EEENSA_ILi256EEENSA_ILi64EEEEEENS_6half_tENS5_IJlSB_lEEESI_SJ_NS4_8TiledMMAINS4_8MMA_AtomIJNS4_20SM100_MMA_F16BF16_SSISI_SI_fLi128ELi256ELNS4_4UMMA5MajorE0ELSO_0ELNSN_7ScaleInE0ELSP_0EEEEEENS4_6LayoutISC_NS5_IJNSA_ILi0EEEST_ST_EEEEENS5_IJNS4_10UnderscoreESW_SW_EEEEENS4_13SM90_TMA_LOADENS4_14ComposedLayoutINS4_7SwizzleILi3ELi4ELi3EEENS4_18smem_ptr_flag_bitsILi16EEENSS_INS5_IJNSA_ILi8EEESG_EEENS5_IJSG_SB_EEEEEEEvNS4_8identityESZ_S19_vS1A_EENS_8epilogue10collective18CollectiveEpilogueINS1C_23Sm100TmaWarpSpecializedILi4ELi2ELi64ELb1ELb0EEEJSH_NS5_IJNSS_ISE_SB_EENSS_ISG_SB_EEEEESI_SJ_SI_SJ_NS1C_6fusion15FusionCallbacksIS1G_NS1K_17LinearCombinationISI_fSI_fLNS_15FloatRoundStyleE2EEESH_S1J_JEEENS4_5SM1004TMEM4LOAD26SM100_TMEM_LOAD_32dp32b64xESZ_S19_NS4_39AutoVectorizingCopyWithAssumedAlignmentILi128EEENS4_14SM90_TMA_STOREES19_S1V_S1V_EEEvvEEEEvNT_6ParamsE:
[----:B------:R-:W1:Y:S01]  /*0000*/  LDC R1, c[0x0][0x37c] ;  /* 0x0000df00ff017b82 */ /* 0x000e620000000800 */
[----:B------:R-:W2:Y:S01]  /*0010*/  S2R R170, SR_TID.X ;  /* 0x0000000000aa7919 */ /* 0x000ea20000002100 */
[----:B------:R-:W3:Y:S01]  /*0020*/  LDCU.64 UR4, c[0x0][0x890] ;  /* 0x00011200ff0477ac */ /* 0x000ee20008000a00 */
[----:B------:R-:W-:Y:S02]  /*0030*/  PRMT R155, RZ, 0x7610, R155 ;  /* 0x00007610ff9b7816 */ /* 0x000fe4000000009b */
[----:B------:R-:W-:Y:S01]  /*0040*/  ELECT P5, URZ, PT ;  /* 0x0000000000ff782f */ /* 0x000fe200038a0000 */
[----:B------:R-:W4:Y:S01]  /*0050*/  LDCU.64 UR46, c[0x0][0x358] ;  /* 0x00006b00ff2e77ac */ /* 0x000f220008000a00 */
[----:B---3--:R-:W-:-:S04]  /*0060*/  UISETP.NE.U32.AND UP0, UPT, UR4, URZ, UPT ;  /* 0x000000ff0400728c */ /* 0x008fc8000bf05070 */
[----:B------:R-:W-:Y:S01]  /*0070*/  UISETP.NE.AND.EX UP0, UPT, UR5, URZ, UPT, UP0 ;  /* 0x000000ff0500728c */ /* 0x000fe2000bf05300 */
[----:B--2---:R-:W-:-:S05]  /*0080*/  SHF.R.U32.HI R162, RZ, 0x5, R170 ;  /* 0x00000005ffa27819 */ /* 0x004fca00000116aa */
[----:B------:R-:W2:Y:S02]  /*0090*/  SHFL.IDX PT, R0, R162, RZ, 0x1f ;  /* 0x00001fffa2007589 */ /* 0x000ea400000e0000 */
[----:B--2---:R-:W-:Y:S01]  /*00a0*/  R2UR UR8, R0 ;  /* 0x00000000000872ca */ /* 0x004fe200000e0000 */
[----:B-1--4-:R-:W-:-:S14]  /*00b0*/  BRA.U UP0, `(.L_x_0) ;  /* 0x00000001002c7547 */ /* 0x012fdc000b800000 */
[----:B------:R-:W1:Y:S02]  /*00c0*/  LDCU.64 UR6, c[0x0][0x888] ;  /* 0x00011100ff0677ac */ /* 0x000e640008000a00 */
[----:B-1----:R-:W-:-:S04]  /*00d0*/  UISETP.NE.U32.AND UP0, UPT, UR6, URZ, UPT ;  /* 0x000000ff0600728c */ /* 0x002fc8000bf05070 */
[----:B------:R-:W-:-:S09]  /*00e0*/  UISETP.NE.AND.EX UP0, UPT, UR7, URZ, UPT, UP0 ;  /* 0x000000ff0700728c */ /* 0x000fd2000bf05300 */
[----:B------:R-:W-:Y:S05]  /*00f0*/  BRA.U !UP0, `(.L_x_1) ;  /* 0x0000000108107547 */ /* 0x000fea000b800000 */
[----:B------:R-:W1:Y:S02]  /*0100*/  LDC.64 R2, c[0x0][0x888] ;  /* 0x00022200ff027b82 */ /* 0x000e640000000a00 */
[----:B-1----:R1:W5:Y:S01]  /*0110*/  LDG.E R81, desc[UR46][R2.64] ;  /* 0x0000002e02517981 */ /* 0x002362000c1e1900 */
[----:B------:R-:W-:Y:S01]  /*0120*/  HFMA2 R155, -RZ, RZ, 0, 5.9604644775390625e-08 ;  /* 0x00000001ff9b7431 */ /* 0x000fe200000001ff */
[----:B------:R-:W-:Y:S05]  /*0130*/  BRA `(.L_x_0) ;  /* 0x00000000000c7947 */ /* 0x000fea0003800000 */
.L_x_1:
[----:B------:R-:W1:Y:S01]  /*0140*/  LDCU UR6, c[0x0][0x880] ;  /* 0x00011000ff0677ac */ /* 0x000e620008000800 */
[----:B------:R-:W-:Y:S01]  /*0150*/  HFMA2 R155, -RZ, RZ, 0, 5.9604644775390625e-08 ;  /* 0x00000001ff9b7431 */ /* 0x000fe200000001ff */
[----:B-1----:R-:W-:-:S07]  /*0160*/  MOV R81, UR6 ;  /* 0x0000000600517c02 */ /* 0x002fce0008000f00 */
.L_x_0:
[----:B------:R-:W2:Y:S02]  /*0170*/  LDCU.64 UR6, c[0x0][0x8b0] ;  /* 0x00011600ff0677ac */ /* 0x000ea40008000a00 */
[----:B--2---:R-:W-:-:S04]  /*0180*/  UISETP.NE.U32.AND UP0, UPT, UR6, URZ, UPT ;  /* 0x000000ff0600728c */ /* 0x004fc8000bf05070 */
[----:B------:R-:W-:-:S09]  /*0190*/  UISETP.NE.AND.EX UP0, UPT, UR7, URZ, UPT, UP0 ;  /* 0x000000ff0700728c */ /* 0x000fd2000bf05300 */
[----:B------:R-:W-:Y:S05]  /*01a0*/  BRA.U UP0, `(.L_x_2) ;  /* 0x0000000100247547 */ /* 0x000fea000b800000 */
[----:B------:R-:W2:Y:S02]  /*01b0*/  LDCU.64 UR6, c[0x0][0x8a8] ;  /* 0x00011500ff0677ac */ /* 0x000ea40008000a00 */
[----:B--2---:R-:W-:-:S04]  /*01c0*/  UISETP.NE.U32.AND UP0, UPT, UR6, URZ, UPT ;  /* 0x000000ff0600728c */ /* 0x004fc8000bf05070 */
[----:B------:R-:W-:-:S09]  /*01d0*/  UISETP.NE.AND.EX UP0, UPT, UR7, URZ, UPT, UP0 ;  /* 0x000000ff0700728c */ /* 0x000fd2000bf05300 */
[----:B------:R-:W-:Y:S05]  /*01e0*/  BRA.U !UP0, `(.L_x_3) ;  /* 0x00000001080c7547 */ /* 0x000fea000b800000 */
[----:B------:R-:W2:Y:S02]  /*01f0*/  LDC.64 R78, c[0x0][0x8a8] ;  /* 0x00022a00ff4e7b82 */ /* 0x000ea40000000a00 */
[----:B--2---:R2:W5:Y:S01]  /*0200*/  LDG.E R78, desc[UR46][R78.64] ;  /* 0x0000002e4e4e7981 */ /* 0x004562000c1e1900 */
[----:B------:R-:W-:Y:S05]  /*0210*/  BRA `(.L_x_2) ;  /* 0x0000000000087947 */ /* 0x000fea0003800000 */
.L_x_3:
[----:B------:R-:W2:Y:S02]  /*0220*/  LDCU UR6, c[0x0][0x8a0] ;  /* 0x00011400ff0677ac */ /* 0x000ea40008000800 */
[----:B--2---:R-:W-:Y:S02]  /*0230*/  MOV R78, UR6 ;  /* 0x00000006004e7c02 */ /* 0x004fe40008000f00 */
.L_x_2:
[----:B------:R-:W-:Y:S01]  /*0240*/  IMAD.U32 R0, RZ, RZ, UR8 ;  /* 0x00000008ff007e24 */ /* 0x000fe2000f8e00ff */
[----:B------:R-:W-:Y:S04]  /*0250*/  BSSY.RECONVERGENT B0, `(.L_x_4) ;  /* 0x000000c000007945 */ /* 0x000fe80003800200 */
[C---:B------:R-:W-:Y:S02]  /*0260*/  ISETP.NE.OR P1, PT, R0.reuse, 0x1, !P5 ;  /* 0x000000010000780c */ /* 0x040fe40006f25670 */
[----:B------:R-:W-:-:S11]  /*0270*/  ISETP.NE.OR P0, PT, R0, 0x3, !P5 ;  /* 0x000000030000780c */ /* 0x000fd60006f05670 */
[----:B------:R-:W-:Y:S05]  /*0280*/  @P1 BRA `(.L_x_5) ;  /* 0x0000000000201947 */ /* 0x000fea0003800000 */
[----:B------:R-:W3:Y:S02]  /*0290*/  LDCU.64 UR6, c[0x0][0x348] ;  /* 0x00006900ff0677ac */ /* 0x000ee40008000a00 */
[----:B---3--:R-:W-:Y:S02]  /*02a0*/  UIADD3 UR10, UP1, UPT, UR6, 0x80, URZ ;  /* 0x00000080060a7890 */ /* 0x008fe4000ff3e0ff */
[----:B------:R-:W-:Y:S02]  /*02b0*/  UIADD3 UR6, UP0, UPT, UR6, 0x180, URZ ;  /* 0x0000018006067890 */ /* 0x000fe4000ff1e0ff */
[----:B------:R-:W-:Y:S02]  /*02c0*/  UIADD3.X UR11, UPT, UPT, URZ, UR7, URZ, UP1, !UPT ;  /* 0x00000007ff0b7290 */ /* 0x000fe40008ffe4ff */
[----:B------:R-:W-:-:S07]  /*02d0*/  UIADD3.X UR7, UPT, UPT, URZ, UR7, URZ, UP0, !UPT ;  /* 0x00000007ff077290 */ /* 0x000fce00087fe4ff */
[----:B------:R3:W-:Y:S02]  /*02e0*/  UTMACCTL.PF [UR10] ;  /* 0x000000000a0079b9 */ /* 0x0007e40008040000 */
[----:B------:R3:W-:Y:S02]  /*02f0*/  UTMACCTL.PF [UR6] ;  /* 0x00000000060079b9 */ /* 0x0007e40008040000 */
[----:B---3--:R-:W-:Y:S01]  /*0300*/  NOP ;  /* 0x0000000000007918 */ /* 0x008fe20000000000 */
.L_x_5:
[----:B------:R-:W-:Y:S05]  /*0310*/  BSYNC.RECONVERGENT B0 ;  /* 0x0000000000007941 */ /* 0x000fea0003800200 */
.L_x_4:
[----:B------:R-:W-:Y:S04]  /*0320*/  BSSY.RECONVERGENT B0, `(.L_x_6) ;  /* 0x000000a000007945 */ /* 0x000fe80003800200 */
        /* <DEDUP_REMOVED lines=9> */
.L_x_7:
[----:B------:R-:W-:Y:S05]  /*03c0*/  BSYNC.RECONVERGENT B0 ;  /* 0x0000000000007941 */ /* 0x000fea0003800200 */
.L_x_6:
[----:B------:R-:W3:Y:S01]  /*03d0*/  LDCU.64 UR6, c[0x0][0x888] ;  /* 0x00011100ff0677ac */ /* 0x000ee20008000a00 */
[----:B------:R-:W-:Y:S02]  /*03e0*/  UISETP.EQ.U32.AND UP1, UPT, UR4, URZ, UPT ;  /* 0x000000ff0400728c */ /* 0x000fe4000bf22070 */
[----:B------:R-:W-:Y:S02]  /*03f0*/  UPLOP3.LUT UP2, UPT, UPT, UPT, UPT, 0x80, 0x8 ;  /* 0x000000000008789c */ /* 0x000fe40003f4f070 */
[----:B---3--:R-:W-:-:S04]  /*0400*/  UISETP.NE.U32.AND UP0, UPT, UR6, URZ, UPT ;  /* 0x000000ff0600728c */ /* 0x008fc8000bf05070 */
[----:B------:R-:W-:-:S04]  /*0410*/  UISETP.NE.AND.EX UP0, UPT, UR7, URZ, UPT, UP0 ;  /* 0x000000ff0700728c */ /* 0x000fc8000bf05300 */
[----:B------:R-:W-:-:S04]  /*0420*/  UISETP.EQ.OR.EX UP3, UPT, UR5, URZ, !UP0, UP1 ;  /* 0x000000ff0500728c */ /* 0x000fc8000c762710 */
[----:B------:R-:W-:-:S05]  /*0430*/  UP2UR UR50, UPR, URZ, 0x8 ;  /* 0x00000008ff327883 */ /* 0x000fca0008000000 */
[----:B------:R-:W-:Y:S07]  /*0440*/  BRA.U !UP3, `(.L_x_8) ;  /* 0x000000010b207547 */ /* 0x000fee000b800000 */
[----:B------:R-:W-:Y:S01]  /*0450*/  UISETP.NE.U32.AND UP2, UPT, UR4, URZ, UPT ;  /* 0x000000ff0400728c */ /* 0x000fe2000bf45070 */
[----:B-----5:R-:W-:Y:S01]  /*0460*/  FSETP.NEU.AND P0, PT, R81, RZ, PT ;  /* 0x000000ff5100720b */ /* 0x020fe20003f0d000 */
[----:B------:R-:W-:Y:S02]  /*0470*/  USEL UR4, URZ, 0xffffffff, UP0 ;  /* 0xffffffffff047887 */ /* 0x000fe40008000000 */
[----:B------:R-:W-:-:S10]  /*0480*/  UISETP.NE.AND.EX UP2, UPT, UR5, URZ, UPT, UP2 ;  /* 0x000000ff0500728c */ /* 0x000fd4000bf45320 */
[----:B------:R-:W-:Y:S01]  /*0490*/  VOTEU.ANY UP1, P0 ;  /* 0x0000000000ff7886 */ /* 0x000fe20000020100 */
[----:B------:R-:W-:-:S04]  /*04a0*/  @!UP2 USEL UR4, URZ, 0xffffffff, UP1 ;  /* 0xffffffffff04a887 */ /* 0x000fc80008800000 */
[----:B------:R-:W-:-:S04]  /*04b0*/  ULOP3.LUT UR4, UR4, 0x1, URZ, 0xc0, !UPT ;  /* 0x0000000104047892 */ /* 0x000fc8000f8ec0ff */
[----:B------:R-:W-:-:S11]  /*04c0*/  UISETP.NE.U32.AND UP2, UPT, UR4, 0x1, UPT ;  /* 0x000000010400788c */ /* 0x000fd6000bf45070 */
.L_x_8:
[----:B-1----:R-:W1:Y:S01]  /*04d0*/  SHFL.IDX PT, R2, R162, RZ, 0x1f ;  /* 0x00001fffa2027589 */ /* 0x002e6200000e0000 */
[----:B------:R-:W-:-:S04]  /*04e0*/  UISETP.NE.AND UP1, UPT, UR8, 0x2, UPT ;  /* 0x000000020800788c */ /* 0x000fc8000bf25270 */
[----:B------:R-:W-:Y:S01]  /*04f0*/  USEL UR6, URZ, 0x1, UP1 ;  /* 0x00000001ff067887 */ /* 0x000fe20008800000 */
[----:B-1----:R-:W-:-:S13]  /*0500*/  ISETP.NE.AND P0, PT, R2, RZ, PT ;  /* 0x000000ff0200720c */ /* 0x002fda0003f05270 */
[----:B------:R-:W-:Y:S05]  /*0510*/  @P0 BRA `(.L_x_9) ;  /* 0x0000000000400947 */ /* 0x000fea0003800000 */
[----:B------:R-:W1:Y:S01]  /*0520*/  S2UR UR5, SR_CgaCtaId ;  /* 0x00000000000579c3 */ /* 0x000e620000008800 */
[----:B------:R-:W-:Y:S01]  /*0530*/  UMOV UR7, 0x400 ;  /* 0x0000040000077882 */ /* 0x000fe20000000000 */
[----:B------:R-:W-:Y:S01]  /*0540*/  UMOV UR4, 0x1 ;  /* 0x0000000100047882 */ /* 0x000fe20000000000 */
[----:B------:R-:W-:Y:S01]  /*0550*/  ELECT P0, URZ, PT ;  /* 0x0000000000ff782f */ /* 0x000fe20003800000 */
[----:B------:R-:W-:-:S04]  /*0560*/  UIADD3 UR10, UPT, UPT, -UR4, 0x100000, URZ ;  /* 0x00100000040a7890 */ /* 0x000fc8000fffe1ff */
[----:B------:R-:W-:Y:S02]  /*0570*/  USHF.L.U32 UR11, UR10, 0xb, URZ ;  /* 0x0000000b0a0b7899 */ /* 0x000fe400080006ff */
[----:B------:R-:W-:Y:S02]  /*0580*/  USHF.L.U32 UR10, UR10, 0x1, URZ ;  /* 0x000000010a0a7899 */ /* 0x000fe400080006ff */
[----:B-1----:R-:W-:Y:S01]  /*0590*/  ULEA UR5, UR5, UR7, 0x18 ;  /* 0x0000000705057291 */ /* 0x002fe2000f8ec0ff */
[----:B------:R-:W1:Y:S11]  /*05a0*/  FENCE.VIEW.ASYNC.S ;  /* 0x00000000000073c6 */ /* 0x000e760000000000 */
[----:B-1----:R1:W3:Y:S01]  /*05b0*/  SYNCS.EXCH.64 URZ, [UR5], UR10 ;  /* 0x0000000a05ff75b2 */ /* 0x0022e20008000100 */
[----:B------:R1:W4:Y:S01]  /*05c0*/  SYNCS.EXCH.64 URZ, [UR5+0x18], UR10 ;  /* 0x0000180a05ff75b2 */ /* 0x0003220008000100 */
[----:B------:R1:W1:Y:S01]  /*05d0*/  SYNCS.EXCH.64 URZ, [UR5+0x8], UR10 ;  /* 0x0000080a05ff75b2 */ /* 0x0002620008000100 */
[----:B------:R1:W1:Y:S01]  /*05e0*/  SYNCS.EXCH.64 URZ, [UR5+0x20], UR10 ;  /* 0x0000200a05ff75b2 */ /* 0x0002620008000100 */
[----:B------:R1:W1:Y:S01]  /*05f0*/  SYNCS.EXCH.64 URZ, [UR5+0x10], UR10 ;  /* 0x0000100a05ff75b2 */ /* 0x0002620008000100 */
[----:B------:R1:W1:Y:S01]  /*0600*/  SYNCS.EXCH.64 URZ, [UR5+0x28], UR10 ;  /* 0x0000280a05ff75b2 */ /* 0x0002620008000100 */
[----:B------:R-:W-:Y:S01]  /*0610*/  NOP ;  /* 0x0000000000007918 */ /* 0x000fe20000000000 */
.L_x_9:
[----:B------:R-:W2:Y:S01]  /*0620*/  SHFL.IDX PT, R2, R162, RZ, 0x1f ;  /* 0x00001fffa2027589 */ /* 0x000ea200000e0000 */
[----:B------:R-:W-:Y:S01]  /*0630*/  NOP ;  /* 0x0000000000007918 */ /* 0x000fe20000000000 */
[----:B--2---:R-:W-:-:S13]  /*0640*/  ISETP.NE.AND P0, PT, R2, 0x1, PT ;  /* 0x000000010200780c */ /* 0x004fda0003f05270 */
[----:B------:R-:W-:Y:S05]  /*0650*/  @P0 BRA `(.L_x_10) ;  /* 0x0000000000580947 */ /* 0x000fea0003800000 */
[----:B------:R-:W2:Y:S01]  /*0660*/  S2UR UR7, SR_CgaCtaId ;  /* 0x00000000000779c3 */ /* 0x000ea20000008800 */
[----:B------:R-:W-:Y:S01]  /*0670*/  UMOV UR9, 0x400 ;  /* 0x0000040000097882 */ /* 0x000fe20000000000 */
[----:B-1----:R-:W-:Y:S01]  /*0680*/  UMOV UR5, 0x20 ;  /* 0x0000002000057882 */ /* 0x002fe20000000000 */
[----:B------:R-:W-:Y:S01]  /*0690*/  UMOV UR4, 0x80 ;  /* 0x0000008000047882 */ /* 0x000fe20000000000 */
[----:B------:R-:W-:-:S04]  /*06a0*/  UIADD3 UR10, UPT, UPT, -UR5, 0x100000, URZ ;  /* 0x00100000050a7890 */ /* 0x000fc8000fffe1ff */
[----:B------:R-:W-:Y:S02]  /*06b0*/  USHF.L.U32 UR11, UR10, 0xb, URZ ;  /* 0x0000000b0a0b7899 */ /* 0x000fe400080006ff */
[----:B------:R-:W-:Y:S02]  /*06c0*/  USHF.L.U32 UR10, UR10, 0x1, URZ ;  /* 0x000000010a0a7899 */ /* 0x000fe400080006ff */
[----:B------:R-:W-:-:S04]  /*06d0*/  UIADD3 UR4, UPT, UPT, -UR4, 0x100000, URZ ;  /* 0x0010000004047890 */ /* 0x000fc8000fffe1ff */
[----:B------:R-:W-:Y:S02]  /*06e0*/  USHF.L.U32 UR5, UR4, 0xb, URZ ;  /* 0x0000000b04057899 */ /* 0x000fe400080006ff */
[----:B------:R-:W-:Y:S01]  /*06f0*/  USHF.L.U32 UR4, UR4, 0x1, URZ ;  /* 0x0000000104047899 */ /* 0x000fe200080006ff */
[----:B------:R-:W-:Y:S01]  /*0700*/  ELECT P0, URZ, PT ;  /* 0x0000000000ff782f */ /* 0x000fe20003800000 */
[----:B--2---:R-:W-:Y:S01]  /*0710*/  ULEA UR7, UR7, UR9, 0x18 ;  /* 0x0000000907077291 */ /* 0x004fe2000f8ec0ff */
[----:B------:R-:W1:Y:S11]  /*0720*/  FENCE.VIEW.ASYNC.S ;  /* 0x00000000000073c6 */ /* 0x000e760000000000 */
[----:B-1----:R2:W1:Y:S01]  /*0730*/  SYNCS.EXCH.64 URZ, [UR7+0x30], UR10 ;  /* 0x0000300a07ff75b2 */ /* 0x0024620008000100 */
[----:B------:R2:W1:Y:S01]  /*0740*/  SYNCS.EXCH.64 URZ, [UR7+0x50], UR4 ;  /* 0x0000500407ff75b2 */ /* 0x0004620008000100 */
[----:B------:R2:W1:Y:S01]  /*0750*/  SYNCS.EXCH.64 URZ, [UR7+0x38], UR10 ;  /* 0x0000380a07ff75b2 */ /* 0x0004620008000100 */
[----:B------:R2:W1:Y:S01]  /*0760*/  SYNCS.EXCH.64 URZ, [UR7+0x58], UR4 ;  /* 0x0000580407ff75b2 */ /* 0x0004620008000100 */
[----:B------:R2:W1:Y:S01]  /*0770*/  SYNCS.EXCH.64 URZ, [UR7+0x40], UR10 ;  /* 0x0000400a07ff75b2 */ /* 0x0004620008000100 */
[----:B------:R2:W1:Y:S01]  /*0780*/  SYNCS.EXCH.64 URZ, [UR7+0x60], UR4 ;  /* 0x0000600407ff75b2 */ /* 0x0004620008000100 */
[----:B------:R2:W1:Y:S01]  /*0790*/  SYNCS.EXCH.64 URZ, [UR7+0x48], UR10 ;  /* 0x0000480a07ff75b2 */ /* 0x0004620008000100 */
[----:B------:R2:W1:Y:S02]  /*07a0*/  SYNCS.EXCH.64 URZ, [UR7+0x68], UR4 ;  /* 0x0000680407ff75b2 */ /* 0x0004640008000100 */
[----:B--2---:R-:W-:Y:S01]  /*07b0*/  NOP ;  /* 0x0000000000007918 */ /* 0x004fe20000000000 */
.L_x_10:
[----:B------:R-:W2:Y:S01]  /*07c0*/  SHFL.IDX PT, R2, R162, RZ, 0x1f ;  /* 0x00001fffa2027589 */ /* 0x000ea200000e0000 */
[----:B------:R-:W-:Y:S01]  /*07d0*/  NOP ;  /* 0x0000000000007918 */ /* 0x000fe20000000000 */
[----:B--2---:R-:W-:-:S13]  /*07e0*/  ISETP.NE.AND P0, PT, R2, 0x3, PT ;  /* 0x000000030200780c */ /* 0x004fda0003f05270 */
[----:B------:R-:W-:Y:S05]  /*07f0*/  @P0 BRA `(.L_x_11) ;  /* 0x0000000000300947 */ /* 0x000fea0003800000 */
[----:B-1----:R-:W1:Y:S01]  /*0800*/  S2UR UR5, SR_CgaCtaId ;  /* 0x00000000000579c3 */ /* 0x002e620000008800 */
        /* <DEDUP_REMOVED lines=8> */
[----:B-1----:R2:W1:Y:S01]  /*0890*/  SYNCS.EXCH.64 URZ, [UR5+0x70], UR10 ;  /* 0x0000700a05ff75b2 */ /* 0x0024620008000100 */
[----:B------:R2:W1:Y:S02]  /*08a0*/  SYNCS.EXCH.64 URZ, [UR5+0x78], UR10 ;  /* 0x0000780a05ff75b2 */ /* 0x0004640008000100 */
[----:B--2---:R-:W-:Y:S01]  /*08b0*/  NOP ;  /* 0x0000000000007918 */ /* 0x004fe20000000000 */
.L_x_11:
[----:B------:R-:W2:Y:S01]  /*08c0*/  SHFL.IDX PT, R2, R162, RZ, 0x1f ;  /* 0x00001fffa2027589 */ /* 0x000ea200000e0000 */
[----:B------:R-:W-:Y:S01]  /*08d0*/  NOP ;  /* 0x0000000000007918 */ /* 0x000fe20000000000 */
[----:B--2---:R-:W-:-:S13]  /*08e0*/  ISETP.NE.AND P0, PT, R2, 0x4, PT ;  /* 0x000000040200780c */ /* 0x004fda0003f05270 */
[----:B------:R-:W-:Y:S05]  /*08f0*/  @P0 BRA `(.L_x_12) ;  /* 0x00000000004c0947 */ /* 0x000fea0003800000 */
[----:B-1----:R-:W1:Y:S01]  /*0900*/  S2UR UR5, SR_CgaCtaId ;  /* 0x00000000000579c3 */ /* 0x002e620000008800 */
[----:B------:R-:W-:Y:S01]  /*0910*/  UMOV UR9, 0x100 ;  /* 0x0000010000097882 */ /* 0x000fe20000000000 */
[----:B------:R-:W-:Y:S01]  /*0920*/  UMOV UR7, 0x400 ;  /* 0x0000040000077882 */ /* 0x000fe20000000000 */
[----:B------:R-:W-:Y:S01]  /*0930*/  USEL UR9, UR9, 0xe0, UP2 ;  /* 0x000000e009097887 */ /* 0x000fe20009000000 */
[----:B------:R-:W-:Y:S01]  /*0940*/  UMOV UR4, 0x1 ;  /* 0x0000000100047882 */ /* 0x000fe20000000000 */
[----:B------:R-:W-:Y:S01]  /*0950*/  ELECT P0, URZ, PT ;  /* 0x0000000000ff782f */ /* 0x000fe20003800000 */
[----:B------:R-:W-:-:S04]  /*0960*/  UIADD3 UR10, UPT, UPT, -UR4, 0x100000, URZ ;  /* 0x00100000040a7890 */ /* 0x000fc8000fffe1ff */
[----:B------:R-:W-:Y:S02]  /*0970*/  USHF.L.U32 UR11, UR10, 0xb, URZ ;  /* 0x0000000b0a0b7899 */ /* 0x000fe400080006ff */
[----:B------:R-:W-:Y:S02]  /*0980*/  USHF.L.U32 UR10, UR10, 0x1, URZ ;  /* 0x000000010a0a7899 */ /* 0x000fe400080006ff */
[----:B------:R-:W-:-:S04]  /*0990*/  UIADD3 UR12, UPT, UPT, -UR9, 0x100000, URZ ;  /* 0x00100000090c7890 */ /* 0x000fc8000fffe1ff */
[----:B------:R-:W-:Y:S02]  /*09a0*/  USHF.L.U32 UR13, UR12, 0xb, URZ ;  /* 0x0000000b0c0d7899 */ /* 0x000fe400080006ff */
[----:B------:R-:W-:Y:S02]  /*09b0*/  USHF.L.U32 UR12, UR12, 0x1, URZ ;  /* 0x000000010c0c7899 */ /* 0x000fe400080006ff */
[----:B-1----:R-:W-:Y:S01]  /*09c0*/  ULEA UR5, UR5, UR7, 0x18 ;  /* 0x0000000705057291 */ /* 0x002fe2000f8ec0ff */
[----:B------:R-:W1:Y:S11]  /*09d0*/  FENCE.VIEW.ASYNC.S ;  /* 0x00000000000073c6 */ /* 0x000e760000000000 */
[----:B-1----:R2:W1:Y:S01]  /*09e0*/  SYNCS.EXCH.64 URZ, [UR5+0x80], UR10 ;  /* 0x0000800a05ff75b2 */ /* 0x0024620008000100 */
[----:B------:R2:W1:Y:S01]  /*09f0*/  SYNCS.EXCH.64 URZ, [UR5+0x90], UR12 ;  /* 0x0000900c05ff75b2 */ /* 0x0004620008000100 */
[----:B------:R2:W1:Y:S01]  /*0a00*/  SYNCS.EXCH.64 URZ, [UR5+0x88], UR10 ;  /* 0x0000880a05ff75b2 */ /* 0x0004620008000100 */
[----:B------:R2:W1:Y:S02]  /*0a10*/  SYNCS.EXCH.64 URZ, [UR5+0x98], UR12 ;  /* 0x0000980c05ff75b2 */ /* 0x0004640008000100 */
[----:B--2---:R-:W-:Y:S01]  /*0a20*/  NOP ;  /* 0x0000000000007918 */ /* 0x004fe20000000000 */
.L_x_12:
        /* <DEDUP_REMOVED lines=20> */
[----:B------:R2:W1:Y:S02]  /*0b70*/  SYNCS.EXCH.64 URZ, [UR7+0xb8], UR4 ;  /* 0x0000b80407ff75b2 */ /* 0x0004640008000100 */
[----:B--2---:R-:W-:Y:S01]  /*0b80*/  NOP ;  /* 0x0000000000007918 */ /* 0x004fe20000000000 */
.L_x_13:
        /* <DEDUP_REMOVED lines=18> */
.L_x_14:
[----:B-1----:R-:W1:Y:S01]  /*0cb0*/  S2UR UR5, SR_CTAID.X ;  /* 0x00000000000579c3 */ /* 0x002e620000002500 */
[----:B------:R-:W-:-:S05]  /*0cc0*/  CS2R.32 R156, SR_CgaSize ;  /* 0x00000000009c7805 */ /* 0x000fca0000008a00 */
[----:B------:R-:W-:-:S05]  /*0cd0*/  IMAD R156, R156, -0xa0, RZ ;  /* 0xffffff609c9c7824 */ /* 0x000fca00078e02ff */
[----:B------:R-:W-:-:S14]  /*0ce0*/  R2UR UR9, R156 ;  /* 0x000000009c0972ca */ /* 0x000fdc00000e0000 */
[----:B------:R-:W2:Y:S01]  /*0cf0*/  LDCU UR9, c[0x0][UR9+0x2b0] ;  /* 0x00005600090977ac */ /* 0x000ea20008000800 */
[----:B------:R-:W-:Y:S01]  /*0d00*/  NOP ;  /* 0x0000000000007918 */ /* 0x000fe20000000000 */
[----:B------:R-:W-:-:S05]  /*0d10*/  CS2R.32 R156, SR_CgaSize ;  /* 0x00000000009c7805 */ /* 0x000fca0000008a00 */
[----:B------:R-:W-:-:S05]  /*0d20*/  IMAD R156, R156, -0xa0, RZ ;  /* 0xffffff609c9c7824 */ /* 0x000fca00078e02ff */
[----:B------:R-:W-:-:S14]  /*0d30*/  R2UR UR7, R156 ;  /* 0x000000009c0772ca */ /* 0x000fdc00000e0000 */
[----:B------:R-:W3:Y:S01]  /*0d40*/  LDCU UR7, c[0x0][UR7+0x2b4] ;  /* 0x00005680070777ac */ /* 0x000ee20008000800 */
[----:B------:R-:W4:Y:S08]  /*0d50*/  S2UR UR4, SR_CTAID.Y ;  /* 0x00000000000479c3 */ /* 0x000f300000002600 */
[----:B------:R-:W3:Y:S01]  /*0d60*/  LDC R9, c[0x0][0xb24] ;  /* 0x0002c900ff097b82 */ /* 0x000ee20000000800 */
[----:B-1----:R-:W-:-:S02]  /*0d70*/  I2FP.F32.U32 R4, UR5 ;  /* 0x0000000500047c45 */ /* 0x002fc40008201000 */
[----:B------:R-:W-:-:S05]  /*0d80*/  CS2R.32 R5, SR_CgaSize ;  /* 0x0000000000057805 */ /* 0x000fca0000008a00 */
[----:B------:R-:W-:-:S06]  /*0d90*/  IMAD R5, R5, -0xa0, RZ ;  /* 0xffffff6005057824 */ /* 0x000fcc00078e02ff */
[----:B------:R-:W1:Y:S01]  /*0da0*/  LDC R5, c[0x0][R5+0x2a0] ;  /* 0x0000a80005057b82 */ /* 0x000e620000000800 */
[----:B------:R-:W-:Y:S01]  /*0db0*/  MOV R21, UR5 ;  /* 0x0000000500157c02 */ /* 0x000fe20008000f00 */
[----:B--2---:R-:W-:Y:S01]  /*0dc0*/  FMUL R4, R4, UR9 ;  /* 0x0000000904047c20 */ /* 0x004fe20008400000 */
[----:B----4-:R-:W-:Y:S02]  /*0dd0*/  I2FP.F32.U32 R2, UR4 ;  /* 0x0000000400027c45 */ /* 0x010fe40008201000 */
[----:B------:R-:W-:-:S05]  /*0de0*/  CS2R.32 R3, SR_CgaSize ;  /* 0x0000000000037805 */ /* 0x000fca0000008a00 */
[----:B------:R-:W-:-:S06]  /*0df0*/  IMAD R3, R3, -0xa0, RZ ;  /* 0xffffff6003037824 */ /* 0x000fcc00078e02ff */
[----:B------:R-:W2:Y:S01]  /*0e00*/  LDC R3, c[0x0][R3+0x2a4] ;  /* 0x0000a90003037b82 */ /* 0x000ea20000000800 */
[----:B------:R-:W4:Y:S01]  /*0e10*/  F2I.U32.TRUNC.NTZ R156, R4 ;  /* 0x00000004009c7305 */ /* 0x000f22000020f000 */
[----:B------:R-:W-:Y:S01]  /*0e20*/  MOV R20, UR4 ;  /* 0x0000000400147c02 */ /* 0x000fe20008000f00 */
[----:B---3--:R-:W-:-:S05]  /*0e30*/  FMUL R2, R2, UR7 ;  /* 0x0000000702027c20 */ /* 0x008fca0008400000 */
[----:B------:R-:W-:Y:S01]  /*0e40*/  BAR.SYNC.DEFER_BLOCKING 0x0 ;  /* 0x0000000000007b1d */ /* 0x000fe20000010000 */
[----:B------:R-:W-:-:S05]  /*0e50*/  ISETP.GE.AND P0, PT, R9, 0x1, PT ;  /* 0x000000010900780c */ /* 0x000fca0003f06270 */
[----:B------:R-:W3:Y:S02]  /*0e60*/  F2I.U32.TRUNC.NTZ R154, R2 ;  /* 0x00000002009a7305 */ /* 0x000ee4000020f000 */
[----:B------:R-:W2:Y:S01]  /*0e70*/  S2UR UR36, SR_CTAID.Z ;  /* 0x00000000002479c3 */ /* 0x000ea20000002700 */
[----:B----4-:R-:W-:-:S05]  /*0e80*/  IADD3 R156, PT, PT, -R156, RZ, RZ ;  /* 0x000000ff9c9c7210 */ /* 0x010fca0007ffe1ff */
[----:B-1----:R-:W-:Y:S01]  /*0e90*/  IMAD R156, R5, R156, UR5 ;  /* 0x00000005059c7e24 */ /* 0x002fe2000f8e029c */
[----:B---3--:R-:W-:-:S05]  /*0ea0*/  IADD3 R154, PT, PT, -R154, RZ, RZ ;  /* 0x000000ff9a9a7210 */ /* 0x008fca0007ffe1ff */
[----:B--2---:R-:W-:Y:S01]  /*0eb0*/  IMAD R154, R3, R154, UR4 ;  /* 0x00000004039a7e24 */ /* 0x004fe2000f8e029a */
[----:B------:R-:W-:Y:S06]  /*0ec0*/  @!P0 BRA `(.L_x_15) ;  /* 0x0000000000b88947 */ /* 0x000fec0003800000 */
[----:B------:R-:W1:Y:S01]  /*0ed0*/  LDC.64 R4, c[0x0][0xb18] ;  /* 0x0002c600ff047b82 */ /* 0x000e620000000a00 */
[----:B------:R-:W-:-:S07]  /*0ee0*/  ISETP.NE.AND P0, PT, R9, 0x1, PT ;  /* 0x000000010900780c */ /* 0x000fce0003f05270 */
[----:B------:R-:W2:Y:S08]  /*0ef0*/  LDC R10, c[0x0][0xb0c] ;  /* 0x0002c300ff0a7b82 */ /* 0x000eb00000000800 */
[----:B------:R-:W3:Y:S08]  /*0f00*/  LDC R11, c[0x0][0x370] ;  /* 0x0000dc00ff0b7b82 */ /* 0x000ef00000000800 */
[----:B------:R-:W4:Y:S01]  /*0f10*/  LDC R12, c[0x0][0x374] ;  /* 0x0000dd00ff0c7b82 */ /* 0x000f220000000800 */
[----:B-1----:R-:W-:-:S07]  /*0f20*/  ISETP.NE.AND P1, PT, R4, 0x1, PT ;  /* 0x000000010400780c */ /* 0x002fce0003f25270 */
[----:B------:R-:W3:Y:S01]  /*0f30*/  LDC.64 R6, c[0x0][0xb10] ;  /* 0x0002c400ff067b82 */ /* 0x000ee20000000a00 */
[----:B--2---:R-:W-:-:S07]  /*0f40*/  ISETP.NE.AND P2, PT, R10, 0x1, PT ;  /* 0x000000010a00780c */ /* 0x004fce0003f45270 */
[----:B------:R-:W1:Y:S08]  /*0f50*/  LDC R8, c[0x0][0xb20] ;  /* 0x0002c800ff087b82 */ /* 0x000e700000000800 */
[----:B------:R-:W2:Y:S01]  /*0f60*/  LDC.64 R2, c[0x0][0xb28] ;  /* 0x0002ca00ff027b82 */ /* 0x000ea20000000a00 */
[----:B----4-:R-:W-:-:S04]  /*0f70*/  IMAD.HI.U32 R13, R12, R5, RZ ;  /* 0x000000050c0d7227 */ /* 0x010fc800078e00ff */
[----:B------:R-:W-:-:S04]  /*0f80*/  IMAD.HI.U32 R5, R20, R5, RZ ;  /* 0x0000000514057227 */ /* 0x000fc800078e00ff */
[----:B---3--:R-:W-:-:S04]  /*0f90*/  IMAD.HI.U32 R14, R11, R6, RZ ;  /* 0x000000060b0e7227 */ /* 0x008fc800078e00ff */
[C---:B------:R-:W-:Y:S01]  /*0fa0*/  IMAD.HI.U32 R16, R21.reuse, R6, RZ ;  /* 0x0000000615107227 */ /* 0x040fe200078e00ff */
[-C--:B------:R-:W-:Y:S02]  /*0fb0*/  @P2 SHF.R.U32.HI R11, RZ, R7.reuse, R14 ;  /* 0x00000007ff0b2219 */ /* 0x080fe4000001160e */
[-C--:B-1----:R-:W-:Y:S02]  /*0fc0*/  @P1 SHF.R.U32.HI R12, RZ, R8.reuse, R13 ;  /* 0x00000008ff0c1219 */ /* 0x082fe4000001160d */
[----:B------:R-:W-:Y:S02]  /*0fd0*/  SHF.R.U32.HI R5, RZ, R8, R5 ;  /* 0x00000008ff057219 */ /* 0x000fe40000011605 */
[----:B------:R-:W-:Y:S02]  /*0fe0*/  SHF.R.U32.HI R16, RZ, R7, R16 ;  /* 0x00000007ff107219 */ /* 0x000fe40000011610 */
[----:B------:R-:W-:Y:S01]  /*0ff0*/  SEL R5, R20, R5, !P1 ;  /* 0x0000000514057207 */ /* 0x000fe20004800000 */
[----:B--2---:R-:W-:Y:S01]  /*1000*/  IMAD.HI.U32 R14, R12, R2, RZ ;  /* 0x000000020c0e7227 */ /* 0x004fe200078e00ff */
[----:B------:R-:W-:-:S02]  /*1010*/  SEL R7, R21, R16, !P2 ;  /* 0x0000001015077207 */ /* 0x000fc40005000000 */
[----:B------:R-:W-:Y:S01]  /*1020*/  IADD3 R13, PT, PT, -R5, RZ, RZ ;  /* 0x000000ff050d7210 */ /* 0x000fe20007ffe1ff */
[----:B------:R-:W-:Y:S01]  /*1030*/  IMAD.HI.U32 R6, R11, R2, RZ ;  /* 0x000000020b067227 */ /* 0x000fe200078e00ff */
[----:B------:R-:W-:-:S03]  /*1040*/  @P0 SHF.R.U32.HI R12, RZ, R3, R14 ;  /* 0x00000003ff0c0219 */ /* 0x000fc6000001160e */
[----:B------:R-:W-:Y:S01]  /*1050*/  IMAD R13, R4, R13, R20 ;  /* 0x0000000d040d7224 */ /* 0x000fe200078e0214 */
[----:B------:R-:W-:Y:S01]  /*1060*/  @P0 SHF.R.U32.HI R11, RZ, R3, R6 ;  /* 0x00000003ff0b0219 */ /* 0x000fe20000011606 */
[----:B------:R-:W-:-:S04]  /*1070*/  IMAD R12, R12, R9, RZ ;  /* 0x000000090c0c7224 */ /* 0x000fc800078e02ff */
[----:B------:R-:W-:Y:S01]  /*1080*/  IMAD R6, R11, R9, RZ ;  /* 0x000000090b067224 */ /* 0x000fe200078e02ff */
[----:B------:R-:W-:-:S04]  /*1090*/  ISETP.GE.AND P1, PT, R5, R12, PT ;  /* 0x0000000c0500720c */ /* 0x000fc80003f26270 */
[----:B------:R-:W-:Y:S01]  /*10a0*/  ISETP.GE.OR P1, PT, R7, R6, P1 ;  /* 0x000000060700720c */ /* 0x000fe20000f26670 */
[----:B------:R-:W-:-:S05]  /*10b0*/  IMAD.HI.U32 R6, R5, R2, RZ ;  /* 0x0000000205067227 */ /* 0x000fca00078e00ff */
[----:B------:R-:W-:-:S04]  /*10c0*/  SHF.R.U32.HI R6, RZ, R3, R6 ;  /* 0x00000003ff067219 */ /* 0x000fc80000011606 */
[----:B------:R-:W-:-:S03]  /*10d0*/  SEL R6, R5, R6, !P0 ;  /* 0x0000000605067207 */ /* 0x000fc60004000000 */
[----:B------:R-:W-:Y:S01]  /*10e0*/  @!P1 IMAD.HI.U32 R8, R7, R2, RZ ;  /* 0x0000000207089227 */ /* 0x000fe200078e00ff */
[----:B------:R-:W-:-:S04]  /*10f0*/  IADD3 R2, PT, PT, -R6, RZ, RZ ;  /* 0x000000ff06027210 */ /* 0x000fc80007ffe1ff */
[----:B------:R-:W-:Y:S01]  /*1100*/  @!P1 SHF.R.U32.HI R8, RZ, R3, R8 ;  /* 0x00000003ff089219 */ /* 0x000fe20000011608 */
[----:B------:R-:W-:-:S03]  /*1110*/  IMAD R2, R9, R2, R5 ;  /* 0x0000000209027224 */ /* 0x000fc600078e0205 */
[----:B------:R-:W-:-:S05]  /*1120*/  @!P1 SEL R3, R7, R8, !P0 ;  /* 0x0000000807039207 */ /* 0x000fca0004000000 */
[--C-:B------:R-:W-:Y:S02]  /*1130*/  @!P1 IMAD.IADD R6, R6, 0x1, -R3.reuse ;  /* 0x0000000106069824 */ /* 0x100fe400078e0a03 */
[----:B------:R-:W-:Y:S01]  /*1140*/  @!P1 IMAD R3, R2, R11, R3 ;  /* 0x0000000b02039224 */ /* 0x000fe200078e0203 */
[----:B------:R-:W-:Y:S01]  /*1150*/  IADD3 R2, PT, PT, -R7, RZ, RZ ;  /* 0x000000ff07027210 */ /* 0x000fe20007ffe1ff */
[----:B------:R-:W-:Y:S02]  /*1160*/  @!P1 IMAD R5, R6, R9, R7 ;  /* 0x0000000906059224 */ /* 0x000fe400078e0207 */
[----:B------:R-:W-:Y:S02]  /*1170*/  @!P1 IMAD.MOV.U32 R7, RZ, RZ, R3 ;  /* 0x000000ffff079224 */ /* 0x000fe400078e0003 */
[----:B------:R-:W-:Y:S02]  /*1180*/  IMAD R2, R10, R2, R21 ;  /* 0x000000020a027224 */ /* 0x000fe400078e0215 */
[----:B------:R-:W-:-:S02]  /*1190*/  IMAD R20, R5, R4, R13 ;  /* 0x0000000405147224 */ /* 0x000fc400078e020d */
[----:B------:R-:W-:Y:S02]  /*11a0*/  IMAD R21, R7, R10, R2 ;  /* 0x0000000a07157224 */ /* 0x000fe400078e0202 */
.L_x_15:
[----:B------:R-:W1:Y:S01]  /*11b0*/  LDCU UR4, c[0x0][0xb30] ;  /* 0x00016600ff0477ac */ /* 0x000e620008000800 */
[----:B------:R-:W2:Y:S08]  /*11c0*/  S2UR UR37, SR_CgaCtaId ;  /* 0x00000000002579c3 */ /* 0x000eb00000008800 */
[----:B------:R-:W3:Y:S01]  /*11d0*/  LDC R72, c[0x0][0xb24] ;  /* 0x0002c900ff487b82 */ /* 0x000ee20000000800 */
[----:B-1----:R-:W-:-:S09]  /*11e0*/  UISETP.NE.AND UP1, UPT, UR4, 0x1, UPT ;  /* 0x000000010400788c */ /* 0x002fd2000bf25270 */
[----:B--2---:R-:W-:Y:S05]  /*11f0*/  BRA.U UP1, `(.L_x_16) ;  /* 0x0000000101407547 */ /* 0x004fea000b800000 */
[----:B------:R-:W1:Y:S08]  /*1200*/  LDC.64 R4, c[0x0][0xb10] ;  /* 0x0002c400ff047b82 */ /* 0x000e700000000a00 */
[----:B------:R-:W2:Y:S08]  /*1210*/  LDC.64 R2, c[0x0][0xb18] ;  /* 0x0002c600ff027b82 */ /* 0x000eb00000000a00 */
[----:B------:R-:W4:Y:S08]  /*1220*/  LDC R6, c[0x0][0xb20] ;  /* 0x0002c800ff067b82 */ /* 0x000f300000000800 */
[----:B------:R-:W3:Y:S01]  /*1230*/  LDC R8, c[0x0][0xb0c] ;  /* 0x0002c300ff087b82 */ /* 0x000ee20000000800 */
[----:B-1----:R-:W-:-:S05]  /*1240*/  IMAD.HI.U32 R4, R21, R4, RZ ;  /* 0x0000000415047227 */ /* 0x002fca00078e00ff */
[----:B------:R-:W-:Y:S01]  /*1250*/  SHF.R.U32.HI R4, RZ, R5, R4 ;  /* 0x00000005ff047219 */ /* 0x000fe20000011604 */
[----:B--2---:R-:W-:Y:S01]  /*1260*/  IMAD.HI.U32 R3, R20, R3, RZ ;  /* 0x0000000314037227 */ /* 0x004fe200078e00ff */
[----:B------:R-:W-:-:S04]  /*1270*/  ISETP.NE.AND P0, PT, R2, 0x1, PT ;  /* 0x000000010200780c */ /* 0x000fc80003f05270 */
[----:B----4-:R-:W-:-:S04]  /*1280*/  SHF.R.U32.HI R3, RZ, R6, R3 ;  /* 0x00000006ff037219 */ /* 0x010fc80000011603 */
[----:B------:R-:W-:Y:S02]  /*1290*/  SEL R3, R20, R3, !P0 ;  /* 0x0000000314037207 */ /* 0x000fe40004000000 */
[----:B---3--:R-:W-:-:S04]  /*12a0*/  ISETP.NE.AND P1, PT, R8, 0x1, PT ;  /* 0x000000010800780c */ /* 0x008fc80003f25270 */
[----:B------:R-:W-:-:S05]  /*12b0*/  SEL R4, R21, R4, !P1 ;  /* 0x0000000415047207 */ /* 0x000fca0004800000 */
[----:B------:R-:W-:Y:S02]  /*12c0*/  IMAD.IADD R5, R3, 0x1, -R4 ;  /* 0x0000000103057824 */ /* 0x000fe400078e0a04 */
[----:B------:R-:W-:Y:S02]  /*12d0*/  IMAD.IADD R3, R4, 0x1, -R3 ;  /* 0x0000000104037824 */ /* 0x000fe400078e0a03 */
[----:B------:R-:W-:Y:S02]  /*12e0*/  IMAD R21, R5, R8, R21 ;  /* 0x0000000805157224 */ /* 0x000fe400078e0215 */
[----:B------:R-:W-:-:S07]  /*12f0*/  IMAD R20, R3, R2, R20 ;  /* 0x0000000203147224 */ /* 0x000fce00078e0214 */
.L_x_16:
[----:B------:R-:W-:Y:S01]  /*1300*/  BAR.SYNC.DEFER_BLOCKING 0x0 ;  /* 0x0000000000007b1d */ /* 0x000fe20000010000 */
[----:B------:R-:W-:Y:S01]  /*1310*/  UISETP.NE.AND UP1, UPT, UR8, 0x2, UPT ;  /* 0x000000020800788c */ /* 0x000fe2000bf25270 */
[----:B------:R-:W-:Y:S02]  /*1320*/  ISETP.NE.OR P5, PT, R0, 0x2, !P5 ;  /* 0x000000020000780c */ /* 0x000fe40006fa5670 */
[----:B------:R-:W-:-:S06]  /*1330*/  LOP3.LUT R2, R170, 0x1f, RZ, 0xc0, !PT ;  /* 0x0000001faa027812 */ /* 0x000fcc00078ec0ff */
[----:B------:R-:W-:Y:S05]  /*1340*/  BRA.U UP1, `(.L_x_17) ;  /* 0x00000011013c7547 */ /* 0x000fea000b800000 */
[----:B------:R-:W1:Y:S01]  /*1350*/  LDCU UR13, c[0x0][0x38c] ;  /* 0x00007180ff0d77ac */ /* 0x000e620008000800 */
[----:B------:R-:W2:Y:S01]  /*1360*/  LDC R9, c[0x0][0x370] ;  /* 0x0000dc00ff097b82 */ /* 0x000ea20000000800 */
[----:B------:R-:W-:Y:S01]  /*1370*/  PLOP3.LUT P1, PT, PT, PT, UP2, 0x80, 0x8 ;  /* 0x000000000008781c */ /* 0x000fe20003f2f028 */
[----:B------:R-:W-:Y:S01]  /*1380*/  HFMA2 R12, -RZ, RZ, 0, 0 ;  /* 0x00000000ff0c7431 */ /* 0x000fe200000001ff */
[----:B------:R-:W-:Y:S01]  /*1390*/  ISETP.EQ.OR P4, PT, R2, RZ, P5 ;  /* 0x000000ff0200720c */ /* 0x000fe20002f82670 */
[----:B------:R-:W-:Y:S01]  /*13a0*/  IMAD.MOV.U32 R15, RZ, RZ, 0x1 ;  /* 0x00000001ff0f7424 */ /* 0x000fe200078e00ff */
[----:B------:R-:W-:Y:S01]  /*13b0*/  PLOP3.LUT P1, PT, P1, PT, PT, 0x8, 0x80 ;  /* 0x000000000080781c */ /* 0x000fe20000f2e170 */
[----:B------:R-:W-:Y:S01]  /*13c0*/  IMAD.MOV.U32 R14, RZ, RZ, RZ ;  /* 0x000000ffff0e7224 */ /* 0x000fe200078e00ff */
[----:B------:R-:W-:Y:S01]  /*13d0*/  MOV R8, 0x1 ;  /* 0x0000000100087802 */ /* 0x000fe20000000f00 */
[----:B------:R-:W4:Y:S01]  /*13e0*/  LDC R0, c[0x0][0x374] ;  /* 0x0000dd00ff007b82 */ /* 0x000f220000000800 */
[----:B------:R-:W-:Y:S01]  /*13f0*/  IMAD.MOV.U32 R10, RZ, RZ, RZ ;  /* 0x000000ffff0a7224 */ /* 0x000fe200078e00ff */
[----:B------:R-:W2:Y:S01]  /*1400*/  LDCU.64 UR22, c[0x0][0x348] ;  /* 0x00006900ff1677ac */ /* 0x000ea20008000a00 */
[----:B------:R-:W-:Y:S01]  /*1410*/  UMOV UR6, URZ ;  /* 0x000000ff00067c82 */ /* 0x000fe20008000000 */
[----:B-1----:R-:W-:-:S04]  /*1420*/  UIADD3 UR5, UPT, UPT, UR13, 0x3f, URZ ;  /* 0x0000003f0d057890 */ /* 0x002fc8000fffe0ff */
[----:B------:R-:W-:-:S04]  /*1430*/  USHF.R.S32.HI UR4, URZ, 0x1f, UR5 ;  /* 0x0000001fff047899 */ /* 0x000fc80008011405 */
[----:B------:R-:W-:-:S04]  /*1440*/  ULEA.HI UR4, UR4, UR5, URZ, 0x6 ;  /* 0x0000000504047291 */ /* 0x000fc8000f8f30ff */
[----:B------:R-:W-:Y:S02]  /*1450*/  USHF.R.S32.HI UR15, URZ, 0x6, UR4 ;  /* 0x00000006ff0f7899 */ /* 0x000fe40008011404 */
[----:B------:R-:W-:Y:S02]  /*1460*/  UIADD3 UR4, UPT, UPT, UR13, -0x1, URZ ;  /* 0xffffffff0d047890 */ /* 0x000fe4000fffe0ff */
[----:B------:R-:W-:Y:S02]  /*1470*/  UISETP.LT.U32.AND UP0, UPT, UR15, 0x3, UPT ;  /* 0x000000030f00788c */ /* 0x000fe4000bf01070 */
[----:B------:R-:W-:Y:S02]  /*1480*/  UISETP.GE.U32.AND UP1, UPT, UR4, -0x7f, UPT ;  /* 0xffffff810400788c */ /* 0x000fe4000bf26070 */
[----:B------:R-:W-:Y:S02]  /*1490*/  USEL UR14, UR15, 0x3, UP0 ;  /* 0x000000030f0e7887 */ /* 0x000fe40008000000 */
[----:B------:R-:W-:-:S02]  /*14a0*/  UIADD3 UR13, UPT, UPT, UR13, 0x7e, URZ ;  /* 0x0000007e0d0d7890 */ /* 0x000fc4000fffe0ff */
[----:B------:R-:W-:Y:S02]  /*14b0*/  UIADD3 UR5, UPT, UPT, UR14, -0x1, URZ ;  /* 0xffffffff0e057890 */ /* 0x000fe4000fffe0ff */
[----:B------:R-:W-:-:S03]  /*14c0*/  UIADD3 UR7, UPT, UPT, UR15, -UR14, URZ ;  /* 0x8000000e0f077290 */ /* 0x000fc6000fffe0ff */
[----:B------:R-:W-:-:S04]  /*14d0*/  @UP1 UIADD3 UR5, UPT, UPT, UR14, URZ, URZ ;  /* 0x000000ff0e051290 */ /* 0x000fc8000fffe0ff */
[----:B--2---:R-:W-:-:S12]  /*14e0*/  UIADD3 UR5, UPT, UPT, UR5, 0x1, URZ ;  /* 0x0000000105057890 */ /* 0x004fd8000fffe0ff */
.L_x_35:
[----:B------:R-:W-:Y:S01]  /*14f0*/  UISETP.NE.AND UP0, UPT, UR37, URZ, UPT ;  /* 0x000000ff2500728c */ /* 0x000fe2000bf05270 */
[----:B------:R-:W1:Y:S08]  /*1500*/  S2UR UR37, SR_CgaCtaId ;  /* 0x00000000002579c3 */ /* 0x000e700000008800 */
[----:B------:R-:W-:Y:S05]  /*1510*/  BRA.U UP0, `(.L_x_18) ;  /* 0x0000000100347547 */ /* 0x000fea000b800000 */
[----:B------:R-:W2:Y:S01]  /*1520*/  S2R R2, SR_CgaCtaId ;  /* 0x0000000000027919 */ /* 0x000ea20000008800 */
[----:B------:R-:W-:-:S04]  /*1530*/  MOV R3, 0x400 ;  /* 0x0000040000037802 */ /* 0x000fc80000000f00 */
[----:B--2---:R-:W-:Y:S02]  /*1540*/  LEA R3, R2, R3, 0x18 ;  /* 0x0000000302037211 */ /* 0x004fe400078ec0ff */
[----:B------:R-:W-:-:S03]  /*1550*/  SHF.L.U32 R2, R8, 0x1f, RZ ;  /* 0x0000001f08027819 */ /* 0x000fc600000006ff */
[----:B------:R-:W-:-:S04]  /*1560*/  IMAD R3, R10, 0x8, R3 ;  /* 0x000000080a037824 */ /* 0x000fc800078e0203 */
[----:B------:R-:W2:Y:S02]  /*1570*/  SYNCS.PHASECHK.TRANS64.TRYWAIT P0, [R3+URZ+0xd0], R2 ;  /* 0x0000d002030075a7 */ /* 0x000ea400080011ff */
[----:B--2---:R-:W-:Y:S05]  /*1580*/  @!P0 BRA `(.L_x_19) ;  /* 0x0000009400a48947 */ /* 0x004fea0003800000 */
.L_x_128:
[----:B------:R-:W-:Y:S01]  /*1590*/  VIADD R10, R10, 0x1 ;  /* 0x000000010a0a7836 */ /* 0x000fe20000000000 */
[----:B------:R2:W-:Y:S04]  /*15a0*/  SYNCS.ARRIVE.TRANS64.A1T0 RZ, [R3+URZ+0xc0], RZ ;  /* 0x0000c0ff03ff79a7 */ /* 0x0005e800081000ff */
[----:B------:R-:W-:-:S04]  /*15b0*/  ISETP.NE.AND P0, PT, R10, 0x2, PT ;  /* 0x000000020a00780c */ /* 0x000fc80003f05270 */
[----:B------:R-:W-:Y:S02]  /*15c0*/  SEL R10, R10, RZ, P0 ;  /* 0x000000ff0a0a7207 */ /* 0x000fe40000000000 */
[----:B--2---:R-:W-:-:S04]  /*15d0*/  SEL R3, RZ, 0x1, P0 ;  /* 0x00000001ff037807 */ /* 0x004fc80000000000 */
[----:B------:R-:W-:-:S07]  /*15e0*/  LOP3.LUT R8, R8, R3, RZ, 0x3c, !PT ;  /* 0x0000000308087212 */ /* 0x000fce00078e3cff */
.L_x_18:
[----:B------:R-:W-:Y:S01]  /*15f0*/  UMOV UR4, 0x400 ;  /* 0x0000040000047882 */ /* 0x000fe20000000000 */
[----:B------:R-:W-:Y:S01]  /*1600*/  SHF.L.U32 R2, R15, 0x1f, RZ ;  /* 0x0000001f0f027819 */ /* 0x000fe200000006ff */
[----:B-1----:R-:W-:Y:S01]  /*1610*/  ULEA UR4, UR37, UR4, 0x18 ;  /* 0x0000000425047291 */ /* 0x002fe2000f8ec0ff */
[----:B------:R-:W-:Y:S01]  /*1620*/  R2UR UR35, R21 ;  /* 0x00000000152372ca */ /* 0x000fe200000e0000 */
[----:B------:R-:W-:Y:S01]  /*1630*/  UISETP.GE.U32.AND UP0, UPT, UR13, 0x7f, UPT ;  /* 0x0000007f0d00788c */ /* 0x000fe2000bf06070 */
[----:B------:R-:W-:Y:S01]  /*1640*/  R2UR UR11, R20 ;  /* 0x00000000140b72ca */ /* 0x000fe200000e0000 */
[----:B------:R-:W-:Y:S01]  /*1650*/  ULEA UR8, UR6, UR4, 0x3 ;  /* 0x0000000406087291 */ /* 0x000fe2000f8e18ff */
[----:B------:R-:W-:-:S08]  /*1660*/  UMOV UR24, URZ ;  /* 0x000000ff00187c82 */ /* 0x000fd00008000000 */
[----:B------:R1:W2:Y:S01]  /*1670*/  SYNCS.PHASECHK.TRANS64.TRYWAIT P0, [UR8+0x18], R2 ;  /* 0x00001802ff0075a7 */ /* 0x0002a20008001108 */
[----:B------:R-:W-:Y:S02]  /*1680*/  USHF.L.U32 UR35, UR35, 0x7, URZ ;  /* 0x0000000723237899 */ /* 0x000fe400080006ff */
[----:B------:R-:W-:Y:S01]  /*1690*/  USHF.L.U32 UR11, UR11, 0x8, URZ ;  /* 0x000000080b0b7899 */ /* 0x000fe200080006ff */
[----:B------:R-:W-:Y:S11]  /*16a0*/  BRA.U !UP0, `(.L_x_20) ;  /* 0x0000000108a87547 */ /* 0x000ff6000b800000 */
[----:B------:R-:W-:Y:S01]  /*16b0*/  UMOV UR16, URZ ;  /* 0x000000ff00107c82 */ /* 0x000fe20008000000 */
[----:B------:R-:W-:-:S05]  /*16c0*/  UMOV UR17, UR6 ;  /* 0x0000000600117c82 */ /* 0x000fca0008000000 */
.L_x_25:
[----:B-1----:R-:W-:Y:S01]  /*16d0*/  ULEA UR33, UR17, UR4, 0x3 ;  /* 0x0000000411217291 */ /* 0x002fe2000f8e18ff */
[----:B--2---:R-:W-:Y:S01]  /*16e0*/  @!P5 MOV R3, 0xc000 ;  /* 0x0000c0000003d802 */ /* 0x004fe20000000f00 */
[----:B--2---:R-:W-:Y:S10]  /*16f0*/  @P0 BRA `(.L_x_21) ;  /* 0x00000000000c0947 */ /* 0x004ff40003800000 */
[----:B------:R-:W-:-:S04]  /*1700*/  SHF.L.U32 R5, R15, 0x1f, RZ ;  /* 0x0000001f0f057819 */ /* 0x000fc800000006ff */
[----:B------:R-:W2:Y:S02]  /*1710*/  SYNCS.PHASECHK.TRANS64.TRYWAIT P0, [UR33+0x18], R5 ;  /* 0x00001805ff0075a7 */ /* 0x000ea40008001121 */
[----:B--2---:R-:W-:Y:S05]  /*1720*/  @!P0 BRA `(.L_x_22) ;  /* 0x0000009400508947 */ /* 0x004fea0003800000 */
.L_x_21:
[----:B------:R2:W-:Y:S01]  /*1730*/  @!P5 SYNCS.ARRIVE.TRANS64 RZ, [UR33], R3 ;  /* 0x00000003ffffd9a7 */ /* 0x0005e20008000021 */
[----:B------:R-:W-:Y:S04]  /*1740*/  BSSY.RECONVERGENT B0, `(.L_x_23) ;  /* 0x0000003000007945 */ /* 0x000fe80003800200 */
[----:B------:R-:W-:Y:S05]  /*1750*/  @P4 BRA `(.L_x_24) ;  /* 0x0000000000044947 */ /* 0x000fea0003800000 */
[----:B------:R-:W-:Y:S05]  /*1760*/  BPT.TRAP 0x1 ;  /* 0x000000040000795c */ /* 0x000fea0000300000 */
.L_x_24:
[----:B------:R-:W-:Y:S05]  /*1770*/  BSYNC.RECONVERGENT B0 ;  /* 0x0000000000007941 */ /* 0x000fea0003800200 */
.L_x_23:
[----:B------:R-:W-:Y:S02]  /*1780*/  UIADD3 UR6, UPT, UPT, UR17, 0x1, URZ ;  /* 0x0000000111067890 */ /* 0x000fe4000fffe0ff */
[----:B------:R-:W-:Y:S02]  /*1790*/  ULEA UR32, UR17, UR4, 0xe ;  /* 0x0000000411207291 */ /* 0x000fe4000f8e70ff */
[----:B------:R-:W-:Y:S02]  /*17a0*/  UISETP.NE.AND UP0, UPT, UR6, 0x3, UPT ;  /* 0x000000030600788c */ /* 0x000fe4000bf05270 */
[----:B------:R-:W-:Y:S02]  /*17b0*/  UIADD3 UR26, UP1, UPT, UR22, 0x80, URZ ;  /* 0x00000080161a7890 */ /* 0x000fe4000ff3e0ff */
[----:B------:R-:W-:Y:S02]  /*17c0*/  USEL UR9, URZ, 0x1, UP0 ;  /* 0x00000001ff097887 */ /* 0x000fe40008000000 */
[----:B------:R-:W-:-:S02]  /*17d0*/  USEL UR6, UR6, URZ, UP0 ;  /* 0x000000ff06067287 */ /* 0x000fc40008000000 */
[----:B------:R-:W-:Y:S02]  /*17e0*/  UIADD3 UR20, UP0, UPT, UR22, 0x180, URZ ;  /* 0x0000018016147890 */ /* 0x000fe4000ff1e0ff */
[----:B------:R-:W-:Y:S01]  /*17f0*/  ULEA UR8, UR6, UR4, 0x3 ;  /* 0x0000000406087291 */ /* 0x000fe2000f8e18ff */
[----:B------:R-:W-:Y:S01]  /*1800*/  LOP3.LUT R15, R15, UR9, RZ, 0x3c, !PT ;  /* 0x000000090f0f7c12 */ /* 0x000fe2000f8e3cff */
[----:B------:R-:W-:Y:S02]  /*1810*/  USHF.L.U32 UR34, UR16, 0x6, URZ ;  /* 0x0000000610227899 */ /* 0x000fe400080006ff */
[----:B------:R-:W-:Y:S01]  /*1820*/  UIADD3.X UR27, UPT, UPT, URZ, UR23, URZ, UP1, !UPT ;  /* 0x00000017ff1b7290 */ /* 0x000fe20008ffe4ff */
[----:B-1----:R-:W-:Y:S01]  /*1830*/  SHF.L.U32 R2, R15, 0x1f, RZ ;  /* 0x0000001f0f027819 */ /* 0x002fe200000006ff */
[----:B------:R-:W-:Y:S02]  /*1840*/  UIADD3 UR32, UPT, UPT, UR32, 0x10800, URZ ;  /* 0x0001080020207890 */ /* 0x000fe4000fffe0ff */
[----:B------:R-:W-:Y:S01]  /*1850*/  UIADD3.X UR21, UPT, UPT, URZ, UR23, URZ, UP0, !UPT ;  /* 0x00000017ff157290 */ /* 0x000fe200087fe4ff */
[----:B------:R1:W1:Y:S01]  /*1860*/  SYNCS.PHASECHK.TRANS64.TRYWAIT P0, [UR8+0x18], R2 ;  /* 0x00001802ff0075a7 */ /* 0x0002620008001108 */
[----:B------:R-:W-:Y:S01]  /*1870*/  ULEA UR8, UR17, UR4, 0xf ;  /* 0x0000000411087291 */ /* 0x000fe2000f8e78ff */
[----:B------:R-:W-:Y:S01]  /*1880*/  UMOV UR18, 0x0 ;  /* 0x0000000000127882 */ /* 0x000fe20000000000 */
[----:B------:R-:W-:-:S02]  /*1890*/  UMOV UR19, 0x10000000 ;  /* 0x1000000000137882 */ /* 0x000fc40000000000 */
[----:B------:R-:W-:Y:S01]  /*18a0*/  UIADD3 UR8, UPT, UPT, UR8, 0x1c800, URZ ;  /* 0x0001c80008087890 */ /* 0x000fe2000fffe0ff */
[----:B------:R1:W-:Y:S01]  /*18b0*/  UTMALDG.3D [UR32], [UR26], desc[UR18] ;  /* 0x000012201a0075b4 */ /* 0x0003e20008011000 */
[----:B------:R-:W-:Y:S01]  /*18c0*/  UMOV UR12, UR36 ;  /* 0x00000024000c7c82 */ /* 0x000fe20008000000 */
[----:B------:R-:W-:Y:S01]  /*18d0*/  UMOV UR9, UR33 ;  /* 0x0000002100097c82 */ /* 0x000fe20008000000 */
[----:B------:R-:W-:Y:S01]  /*18e0*/  UMOV UR10, UR34 ;  /* 0x00000022000a7c82 */ /* 0x000fe20008000000 */
[----:B------:R-:W-:Y:S01]  /*18f0*/  UIADD3 UR16, UPT, UPT, UR16, 0x1, URZ ;  /* 0x0000000110107890 */ /* 0x000fe2000fffe0ff */
[----:B------:R-:W-:Y:S01]  /*1900*/  UMOV UR24, UR5 ;  /* 0x0000000500187c82 */ /* 0x000fe20008000000 */
[----:B------:R-:W-:Y:S02]  /*1910*/  UMOV UR17, UR6 ;  /* 0x0000000600117c82 */ /* 0x000fe40008000000 */
[----:B------:R1:W-:Y:S01]  /*1920*/  UTMALDG.3D [UR8], [UR20], desc[UR18] ;  /* 0x00001208140075b4 */ /* 0x0003e20008011000 */
[----:B------:R-:W-:-:S09]  /*1930*/  UISETP.NE.AND UP0, UPT, UR16, UR5, UPT ;  /* 0x000000051000728c */ /* 0x000fd2000bf05270 */
[----:B------:R-:W-:Y:S05]  /*1940*/  BRA.U UP0, `(.L_x_25) ;  /* 0xfffffffd00607547 */ /* 0x000fea000b83ffff */
.L_x_20:
[----:B-1----:R-:W-:Y:S01]  /*1950*/  ULEA UR8, UR6, UR4, 0x3 ;  /* 0x0000000406087291 */ /* 0x002fe2000f8e18ff */
[----:B------:R-:W-:Y:S01]  /*1960*/  SHF.L.U32 R2, R15, 0x1f, RZ ;  /* 0x0000001f0f027819 */ /* 0x000fe200000006ff */
[----:B------:R-:W-:Y:S01]  /*1970*/  @!P1 SYNCS.ARRIVE.TRANS64.A1T0 RZ, [UR4+0x78], RZ ;  /* 0x000078ffffff99a7 */ /* 0x000fe20008100004 */
[----:B------:R-:W-:-:S06]  /*1980*/  UISETP.GT.AND UP0, UPT, UR15, UR14, UPT ;  /* 0x0000000e0f00728c */ /* 0x000fcc000bf04270 */
[----:B--2---:R1:W2:Y:S03]  /*1990*/  SYNCS.PHASECHK.TRANS64.TRYWAIT P0, [UR8+0x18], R2 ;  /* 0x00001802ff0075a7 */ /* 0x0042a60008001108 */
[----:B------:R-:W-:Y:S05]  /*19a0*/  BRA.U !UP0, `(.L_x_26) ;  /* 0x0000000108ac7547 */ /* 0x000fea000b800000 */
[----:B------:R-:W-:Y:S01]  /*19b0*/  UIADD3 UR21, UPT, UPT, UR7, UR24, URZ ;  /* 0x0000001807157290 */ /* 0x000fe2000fffe0ff */
[----:B------:R-:W-:-:S11]  /*19c0*/  UMOV UR25, UR6 ;  /* 0x0000000600197c82 */ /* 0x000fd60008000000 */
.L_x_31:
[----:B-1----:R-:W-:Y:S01]  /*19d0*/  ULEA UR17, UR25, UR4, 0x3 ;  /* 0x0000000419117291 */ /* 0x002fe2000f8e18ff */
[----:B--2---:R-:W-:Y:S01]  /*19e0*/  @!P5 MOV R3, 0xc000 ;  /* 0x0000c0000003d802 */ /* 0x004fe20000000f00 */
[----:B--2---:R-:W-:Y:S10]  /*19f0*/  @P0 BRA `(.L_x_27) ;  /* 0x00000000000c0947 */ /* 0x004ff40003800000 */
[----:B------:R-:W-:-:S04]  /*1a00*/  SHF.L.U32 R5, R15, 0x1f, RZ ;  /* 0x0000001f0f057819 */ /* 0x000fc800000006ff */
[----:B------:R-:W2:Y:S02]  /*1a10*/  SYNCS.PHASECHK.TRANS64.TRYWAIT P0, [UR17+0x18], R5 ;  /* 0x00001805ff0075a7 */ /* 0x000ea40008001111 */
[----:B--2---:R-:W-:Y:S05]  /*1a20*/  @!P0 BRA `(.L_x_28) ;  /* 0x0000009000a88947 */ /* 0x004fea0003800000 */
.L_x_27:
[----:B------:R2:W-:Y:S01]  /*1a30*/  @!P5 SYNCS.ARRIVE.TRANS64 RZ, [UR17], R3 ;  /* 0x00000003ffffd9a7 */ /* 0x0005e20008000011 */
[----:B------:R-:W-:Y:S04]  /*1a40*/  BSSY.RECONVERGENT B0, `(.L_x_29) ;  /* 0x0000003000007945 */ /* 0x000fe80003800200 */
[----:B------:R-:W-:Y:S05]  /*1a50*/  @P4 BRA `(.L_x_30) ;  /* 0x0000000000044947 */ /* 0x000fea0003800000 */
[----:B------:R-:W-:Y:S05]  /*1a60*/  BPT.TRAP 0x1 ;  /* 0x000000040000795c */ /* 0x000fea0000300000 */
.L_x_30:
[----:B------:R-:W-:Y:S05]  /*1a70*/  BSYNC.RECONVERGENT B0 ;  /* 0x0000000000007941 */ /* 0x000fea0003800200 */
.L_x_29:
        /* <DEDUP_REMOVED lines=10> */
[----:B------:R-:W-:Y:S01]  /*1b20*/  UIADD3 UR16, UPT, UPT, UR16, 0x10800, URZ ;  /* 0x0001080010107890 */ /* 0x000fe2000fffe0ff */
[----:B-1----:R-:W-:Y:S01]  /*1b30*/  SHF.L.U32 R2, R15, 0x1f, RZ ;  /* 0x0000001f0f027819 */ /* 0x002fe200000006ff */
[----:B------:R-:W-:Y:S02]  /*1b40*/  UIADD3.X UR31, UPT, UPT, URZ, UR23, URZ, UP1, !UPT ;  /* 0x00000017ff1f7290 */ /* 0x000fe40008ffe4ff */
[----:B------:R-:W-:Y:S01]  /*1b50*/  UIADD3.X UR29, UPT, UPT, URZ, UR23, URZ, UP0, !UPT ;  /* 0x00000017ff1d7290 */ /* 0x000fe200087fe4ff */
[----:B------:R1:W1:Y:S01]  /*1b60*/  SYNCS.PHASECHK.TRANS64.TRYWAIT P0, [UR8+0x18], R2 ;  /* 0x00001802ff0075a7 */ /* 0x0002620008001108 */
[----:B------:R-:W-:Y:S01]  /*1b70*/  ULEA UR8, UR25, UR4, 0xf ;  /* 0x0000000419087291 */ /* 0x000fe2000f8e78ff */
[----:B------:R-:W-:Y:S01]  /*1b80*/  UMOV UR26, 0x0 ;  /* 0x00000000001a7882 */ /* 0x000fe20000000000 */
[----:B------:R-:W-:-:S02]  /*1b90*/  UMOV UR27, 0x10000000 ;  /* 0x10000000001b7882 */ /* 0x000fc40000000000 */
[----:B------:R-:W-:Y:S01]  /*1ba0*/  UIADD3 UR8, UPT, UPT, UR8, 0x1c800, URZ ;  /* 0x0001c80008087890 */ /* 0x000fe2000fffe0ff */
[----:B------:R-:W-:Y:S01]  /*1bb0*/  UMOV UR19, UR35 ;  /* 0x0000002300137c82 */ /* 0x000fe20008000000 */
[----:B------:R-:W-:Y:S01]  /*1bc0*/  UMOV UR20, UR36 ;  /* 0x0000002400147c82 */ /* 0x000fe20008000000 */
[----:B------:R-:W-:Y:S01]  /*1bd0*/  UMOV UR12, UR36 ;  /* 0x00000024000c7c82 */ /* 0x000fe20008000000 */
[----:B------:R-:W-:Y:S01]  /*1be0*/  UMOV UR9, UR17 ;  /* 0x0000001100097c82 */ /* 0x000fe20008000000 */
[----:B------:R-:W-:Y:S01]  /*1bf0*/  UMOV UR10, UR18 ;  /* 0x00000012000a7c82 */ /* 0x000fe20008000000 */
[----:B------:R1:W-:Y:S01]  /*1c00*/  UTMALDG.3D [UR16], [UR30], desc[UR26] ;  /* 0x00001a101e0075b4 */ /* 0x0003e20008011000 */
[----:B------:R-:W-:Y:S01]  /*1c10*/  UIADD3 UR24, UPT, UPT, UR24, 0x1, URZ ;  /* 0x0000000118187890 */ /* 0x000fe2000fffe0ff */
[----:B------:R-:W-:-:S03]  /*1c20*/  UMOV UR25, UR6 ;  /* 0x0000000600197c82 */ /* 0x000fc60008000000 */
[----:B------:R-:W-:Y:S01]  /*1c30*/  UISETP.NE.AND UP0, UPT, UR24, UR21, UPT ;  /* 0x000000151800728c */ /* 0x000fe2000bf05270 */
[----:B------:R1:W-:Y:S08]  /*1c40*/  UTMALDG.3D [UR8], [UR28], desc[UR26] ;  /* 0x00001a081c0075b4 */ /* 0x0003f00008011000 */
[----:B------:R-:W-:Y:S05]  /*1c50*/  BRA.U UP0, `(.L_x_31) ;  /* 0xfffffffd005c7547 */ /* 0x000fea000b83ffff */
.L_x_26:
[----:B-1----:R-:W-:Y:S01]  /*1c60*/  LEA R2, R14, UR4, 0x3 ;  /* 0x000000040e027c11 */ /* 0x002fe2000f8e18ff */
[----:B------:R-:W-:Y:S01]  /*1c70*/  NOP ;  /* 0x0000000000007918 */ /* 0x000fe20000000000 */
[----:B--2---:R-:W-:Y:S02]  /*1c80*/  SHF.L.U32 R3, R12, 0x1f, RZ ;  /* 0x0000001f0c037819 */ /* 0x004fe400000006ff */
[----:B------:R-:W-:Y:S02]  /*1c90*/  LEA R4, R14, UR4, 0x4 ;  /* 0x000000040e047c11 */ /* 0x000fe4000f8e20ff */
[----:B------:R-:W1:Y:S02]  /*1ca0*/  SYNCS.PHASECHK.TRANS64.TRYWAIT P0, [R2+URZ+0x80], R3 ;  /* 0x00008003020075a7 */ /* 0x000e6400080011ff */
[----:B-1----:R-:W-:Y:S05]  /*1cb0*/  @!P0 BRA `(.L_x_32) ;  /* 0x00000090001c8947 */ /* 0x002fea0003800000 */
.L_x_131:
[----:B------:R-:W2:Y:S01]  /*1cc0*/  LDS.128 R4, [R4+0xf0] ;  /* 0x0000f00004047984 */ /* 0x000ea20000000c00 */
[----:B---3--:R-:W-:Y:S01]  /*1cd0*/  ISETP.GE.AND P0, PT, R72, 0x1, PT ;  /* 0x000000014800780c */ /* 0x008fe20003f06270 */
[----:B-1----:R-:W-:Y:S01]  /*1ce0*/  VIADD R2, R2, 0x90 ;  /* 0x0000009002027836 */ /* 0x002fe20000000000 */
[----:B------:R-:W-:Y:S01]  /*1cf0*/  @!PT LDS RZ, [RZ] ;  /* 0x00000000fffff984 */ /* 0x000fe20000000800 */
[----:B------:R-:W-:Y:S01]  /*1d00*/  @!PT LDS RZ, [RZ] ;  /* 0x00000000fffff984 */ /* 0x000fe20000000800 */
[----:B------:R-:W-:Y:S01]  /*1d10*/  @!PT LDS RZ, [RZ] ;  /* 0x00000000fffff984 */ /* 0x000fe20000000800 */
[----:B------:R-:W-:Y:S01]  /*1d20*/  @!PT LDS RZ, [RZ] ;  /* 0x00000000fffff984 */ /* 0x000fe20000000800 */
[----:B------:R1:W-:Y:S06]  /*1d30*/  MEMBAR.ALL.CTA ;  /* 0x0000000000007992 */ /* 0x0003ec0000008000 */
[----:B-1----:R-:W1:Y:S01]  /*1d40*/  FENCE.VIEW.ASYNC.S ;  /* 0x00000000000073c6 */ /* 0x002e620000000000 */
[----:B------:R-:W-:-:S04]  /*1d50*/  PRMT R2, RZ, 0x654, R2 ;  /* 0x00000654ff027816 */ /* 0x000fc80000000002 */
[----:B-1----:R1:W-:Y:S01]  /*1d60*/  SYNCS.ARRIVE.TRANS64.RED.A1T0 RZ, [R2+URZ], RZ ;  /* 0x000000ff02ff79a7 */ /* 0x0023e200081004ff */
[----:B--2---:R-:W-:-:S13]  /*1d70*/  LOP3.LUT P2, RZ, R6, 0x1, RZ, 0xc0, !PT ;  /* 0x0000000106ff7812 */ /* 0x004fda000784c0ff */
[----:B------:R-:W-:Y:S01]  /*1d80*/  @P2 SHF.R.U32.HI R3, RZ, 0x10, R5 ;  /* 0x00000010ff032819 */ /* 0x000fe20000011605 */
[----:B------:R-:W-:Y:S01]  /*1d90*/  VOTEU.ANY UP0, P2 ;  /* 0x0000000000ff7886 */ /* 0x000fe20001000100 */
[----:B------:R-:W-:Y:S02]  /*1da0*/  @P2 MOV R13, R4 ;  /* 0x00000004000d2202 */ /* 0x000fe40000000f00 */
[----:B------:R-:W-:Y:S02]  /*1db0*/  @P2 R2UR.BROADCAST UR8, R3 ;  /* 0x00000000030822ca */ /* 0x000fe400008e0000 */
[----:B------:R-:W-:-:S11]  /*1dc0*/  @P2 LOP3.LUT R11, R5, 0xffff, RZ, 0xc0, !PT ;  /* 0x0000ffff050b2812 */ /* 0x000fd600078ec0ff */
[----:B------:R-:W-:Y:S01]  /*1dd0*/  @UP0 UMOV UR36, UR8 ;  /* 0x0000000800240c82 */ /* 0x000fe20008000000 */
[----:B-1----:R-:W-:Y:S05]  /*1de0*/  @!P0 BRA `(.L_x_33) ;  /* 0x0000000000b88947 */ /* 0x002fea0003800000 */
[----:B------:R-:W4:Y:S01]  /*1df0*/  LDC.64 R4, c[0x0][0xb18] ;  /* 0x0002c600ff047b82 */ /* 0x000f220000000a00 */
[----:B------:R-:W-:-:S07]  /*1e00*/  ISETP.NE.AND P3, PT, R72, 0x1, PT ;  /* 0x000000014800780c */ /* 0x000fce0003f65270 */
[----:B------:R-:W1:Y:S08]  /*1e10*/  LDC.64 R6, c[0x0][0xb10] ;  /* 0x0002c400ff067b82 */ /* 0x000e700000000a00 */
[----:B------:R-:W2:Y:S08]  /*1e20*/  LDC R16, c[0x0][0xb20] ;  /* 0x0002c800ff107b82 */ /* 0x000eb00000000800 */
[----:B------:R-:W3:Y:S01]  /*1e30*/  LDC R18, c[0x0][0xb0c] ;  /* 0x0002c300ff127b82 */ /* 0x000ee20000000800 */
[----:B----4-:R-:W-:Y:S01]  /*1e40*/  IMAD.HI.U32 R17, R0, R5, RZ ;  /* 0x0000000500117227 */ /* 0x010fe200078e00ff */
[----:B------:R-:W-:-:S03]  /*1e50*/  ISETP.NE.AND P0, PT, R4, 0x1, PT ;  /* 0x000000010400780c */ /* 0x000fc60003f05270 */
[----:B------:R-:W-:-:S03]  /*1e60*/  IMAD.HI.U32 R5, R11, R5, RZ ;  /* 0x000000050b057227 */ /* 0x000fc600078e00ff */
[----:B------:R-:W4:Y:S01]  /*1e70*/  LDC.64 R2, c[0x0][0xb28] ;  /* 0x0002ca00ff027b82 */ /* 0x000f220000000a00 */
[----:B-1----:R-:W-:-:S04]  /*1e80*/  IMAD.HI.U32 R20, R9, R6, RZ ;  /* 0x0000000609147227 */ /* 0x002fc800078e00ff */
[----:B------:R-:W-:Y:S01]  /*1e90*/  IMAD.HI.U32 R22, R13, R6, RZ ;  /* 0x000000060d167227 */ /* 0x000fe200078e00ff */
[----:B------:R-:W-:Y:S02]  /*1ea0*/  SHF.R.U32.HI R20, RZ, R7, R20 ;  /* 0x00000007ff147219 */ /* 0x000fe40000011614 */
[-C--:B--2---:R-:W-:Y:S02]  /*1eb0*/  SHF.R.U32.HI R17, RZ, R16.reuse, R17 ;  /* 0x00000010ff117219 */ /* 0x084fe40000011611 */
[----:B------:R-:W-:Y:S02]  /*1ec0*/  SHF.R.U32.HI R16, RZ, R16, R5 ;  /* 0x00000010ff107219 */ /* 0x000fe40000011605 */
[----:B------:R-:W-:Y:S02]  /*1ed0*/  SEL R17, R0, R17, !P0 ;  /* 0x0000001100117207 */ /* 0x000fe40004000000 */
[----:B------:R-:W-:Y:S02]  /*1ee0*/  SHF.R.U32.HI R22, RZ, R7, R22 ;  /* 0x00000007ff167219 */ /* 0x000fe40000011616 */
[----:B---3--:R-:W-:-:S02]  /*1ef0*/  ISETP.NE.AND P1, PT, R18, 0x1, PT ;  /* 0x000000011200780c */ /* 0x008fc40003f25270 */
[----:B------:R-:W-:Y:S02]  /*1f00*/  SEL R5, R11, R16, !P0 ;  /* 0x000000100b057207 */ /* 0x000fe40004000000 */
[----:B------:R-:W-:Y:S02]  /*1f10*/  SEL R19, R9, R20, !P1 ;  /* 0x0000001409137207 */ /* 0x000fe40004800000 */
[----:B------:R-:W-:Y:S01]  /*1f20*/  SEL R7, R13, R22, !P1 ;  /* 0x000000160d077207 */ /* 0x000fe20004800000 */
[----:B----4-:R-:W-:-:S04]  /*1f30*/  IMAD.HI.U32 R20, R17, R2, RZ ;  /* 0x0000000211147227 */ /* 0x010fc800078e00ff */
[----:B------:R-:W-:Y:S01]  /*1f40*/  IMAD.HI.U32 R6, R19, R2, RZ ;  /* 0x0000000213067227 */ /* 0x000fe200078e00ff */
[----:B------:R-:W-:-:S04]  /*1f50*/  @P3 SHF.R.U32.HI R17, RZ, R3, R20 ;  /* 0x00000003ff113219 */ /* 0x000fc80000011614 */
        /* <DEDUP_REMOVED lines=8> */
[----:B------:R-:W-:-:S04]  /*1fe0*/  @!P0 IMAD.HI.U32 R16, R7, R2, RZ ;  /* 0x0000000207108227 */ /* 0x000fc800078e00ff */
[----:B------:R-:W-:Y:S01]  /*1ff0*/  IMAD.MOV R2, RZ, RZ, -R6 ;  /* 0x000000ffff027224 */ /* 0x000fe200078e0a06 */
[----:B------:R-:W-:-:S03]  /*2000*/  @!P0 SHF.R.U32.HI R16, RZ, R3, R16 ;  /* 0x00000003ff108219 */ /* 0x000fc60000011610 */
[----:B------:R-:W-:Y:S01]  /*2010*/  IMAD R2, R72, R2, R5 ;  /* 0x0000000248027224 */ /* 0x000fe200078e0205 */
[----:B------:R-:W-:Y:S02]  /*2020*/  @!P0 SEL R3, R7, R16, !P3 ;  /* 0x0000001007038207 */ /* 0x000fe40005800000 */
[----:B------:R-:W-:-:S03]  /*2030*/  IADD3 R16, PT, PT, -R5, RZ, RZ ;  /* 0x000000ff05107210 */ /* 0x000fc60007ffe1ff */
[--C-:B------:R-:W-:Y:S02]  /*2040*/  @!P0 IMAD.IADD R6, R6, 0x1, -R3.reuse ;  /* 0x0000000106068824 */ /* 0x100fe400078e0a03 */
[----:B------:R-:W-:Y:S01]  /*2050*/  @!P0 IMAD R3, R2, R19, R3 ;  /* 0x0000001302038224 */ /* 0x000fe200078e0203 */
[----:B------:R-:W-:Y:S01]  /*2060*/  IADD3 R2, PT, PT, -R7, RZ, RZ ;  /* 0x000000ff07027210 */ /* 0x000fe20007ffe1ff */
[----:B------:R-:W-:Y:S02]  /*2070*/  @!P0 IMAD R5, R72, R6, R7 ;  /* 0x0000000648058224 */ /* 0x000fe400078e0207 */
[----:B------:R-:W-:Y:S02]  /*2080*/  IMAD R11, R4, R16, R11 ;  /* 0x00000010040b7224 */ /* 0x000fe400078e020b */
[----:B------:R-:W-:Y:S02]  /*2090*/  @!P0 IMAD.MOV.U32 R7, RZ, RZ, R3 ;  /* 0x000000ffff078224 */ /* 0x000fe400078e0003 */
[----:B------:R-:W-:-:S02]  /*20a0*/  IMAD R2, R18, R2, R13 ;  /* 0x0000000212027224 */ /* 0x000fc400078e020d */
[----:B------:R-:W-:Y:S02]  /*20b0*/  IMAD R11, R5, R4, R11 ;  /* 0x00000004050b7224 */ /* 0x000fe400078e020b */
[----:B------:R-:W-:Y:S02]  /*20c0*/  IMAD R13, R7, R18, R2 ;  /* 0x00000012070d7224 */ /* 0x000fe400078e0202 */
.L_x_33:
[----:B------:R-:W1:Y:S02]  /*20d0*/  LDCU UR8, c[0x0][0xb30] ;  /* 0x00016600ff0877ac */ /* 0x000e640008000800 */
[----:B-1----:R-:W-:-:S09]  /*20e0*/  UISETP.NE.AND UP0, UPT, UR8, 0x1, UPT ;  /* 0x000000010800788c */ /* 0x002fd2000bf05270 */
[----:B------:R-:W-:Y:S05]  /*20f0*/  BRA.U UP0, `(.L_x_34) ;  /* 0x0000000100407547 */ /* 0x000fea000b800000 */
[----:B------:R-:W1:Y:S08]  /*2100*/  LDC.64 R4, c[0x0][0xb10] ;  /* 0x0002c400ff047b82 */ /* 0x000e700000000a00 */
[----:B------:R-:W2:Y:S08]  /*2110*/  LDC.64 R2, c[0x0][0xb18] ;  /* 0x0002c600ff027b82 */ /* 0x000eb00000000a00 */
[----:B------:R-:W3:Y:S08]  /*2120*/  LDC R6, c[0x0][0xb20] ;  /* 0x0002c800ff067b82 */ /* 0x000ef00000000800 */
[----:B------:R-:W4:Y:S01]  /*2130*/  LDC R16, c[0x0][0xb0c] ;  /* 0x0002c300ff107b82 */ /* 0x000f220000000800 */
[----:B-1----:R-:W-:-:S05]  /*2140*/  IMAD.HI.U32 R4, R13, R4, RZ ;  /* 0x000000040d047227 */ /* 0x002fca00078e00ff */
[----:B------:R-:W-:Y:S01]  /*2150*/  SHF.R.U32.HI R4, RZ, R5, R4 ;  /* 0x00000005ff047219 */ /* 0x000fe20000011604 */
[----:B--2---:R-:W-:Y:S01]  /*2160*/  IMAD.HI.U32 R3, R11, R3, RZ ;  /* 0x000000030b037227 */ /* 0x004fe200078e00ff */
[----:B------:R-:W-:-:S04]  /*2170*/  ISETP.NE.AND P0, PT, R2, 0x1, PT ;  /* 0x000000010200780c */ /* 0x000fc80003f05270 */
[----:B---3--:R-:W-:-:S04]  /*2180*/  SHF.R.U32.HI R6, RZ, R6, R3 ;  /* 0x00000006ff067219 */ /* 0x008fc80000011603 */
[----:B------:R-:W-:Y:S02]  /*2190*/  SEL R3, R11, R6, !P0 ;  /* 0x000000060b037207 */ /* 0x000fe40004000000 */
[----:B----4-:R-:W-:-:S04]  /*21a0*/  ISETP.NE.AND P1, PT, R16, 0x1, PT ;  /* 0x000000011000780c */ /* 0x010fc80003f25270 */
[----:B------:R-:W-:-:S05]  /*21b0*/  SEL R4, R13, R4, !P1 ;  /* 0x000000040d047207 */ /* 0x000fca0004800000 */
[----:B------:R-:W-:Y:S02]  /*21c0*/  IMAD.IADD R5, R3, 0x1, -R4 ;  /* 0x0000000103057824 */ /* 0x000fe400078e0a04 */
[----:B------:R-:W-:Y:S02]  /*21d0*/  IMAD.IADD R3, R4, 0x1, -R3 ;  /* 0x0000000104037824 */ /* 0x000fe400078e0a03 */
[----:B------:R-:W-:Y:S02]  /*21e0*/  IMAD R13, R5, R16, R13 ;  /* 0x00000010050d7224 */ /* 0x000fe400078e020d */
[----:B------:R-:W-:-:S07]  /*21f0*/  IMAD R11, R3, R2, R11 ;  /* 0x00000002030b7224 */ /* 0x000fce00078e020b */
.L_x_34:
[----:B------:R-:W-:Y:S01]  /*2200*/  VIADD R14, R14, 0x1 ;  /* 0x000000010e0e7836 */ /* 0x000fe20000000000 */
[----:B------:R-:W-:Y:S01]  /*2210*/  PLOP3.LUT P1, PT, PT, PT, PT, 0x80, 0x8 ;  /* 0x000000000008781c */ /* 0x000fe20003f2f070 */
[----:B------:R-:W-:Y:S02]  /*2220*/  IMAD.IADD R21, R13, 0x1, R156 ;  /* 0x000000010d157824 */ /* 0x000fe400078e029c */
[----:B------:R-:W-:Y:S01]  /*2230*/  IMAD.IADD R20, R11, 0x1, R154 ;  /* 0x000000010b147824 */ /* 0x000fe200078e029a */
[----:B------:R-:W-:-:S04]  /*2240*/  ISETP.NE.AND P0, PT, R14, 0x2, PT ;  /* 0x000000020e00780c */ /* 0x000fc80003f05270 */
[----:B------:R-:W-:Y:S02]  /*2250*/  SEL R3, RZ, 0x1, P0 ;  /* 0x00000001ff037807 */ /* 0x000fe40000000000 */
[----:B------:R-:W-:Y:S02]  /*2260*/  SEL R14, R14, RZ, P0 ;  /* 0x000000ff0e0e7207 */ /* 0x000fe40000000000 */
[----:B------:R-:W-:Y:S01]  /*2270*/  LOP3.LUT R12, R12, R3, RZ, 0x3c, !PT ;  /* 0x000000030c0c7212 */ /* 0x000fe200078e3cff */
[----:B------:R-:W-:Y:S06]  /*2280*/  @P2 BRA `(.L_x_35) ;  /* 0xfffffff000982947 */ /* 0x000fec000383ffff */
[----:B------:R-:W-:Y:S01]  /*2290*/  UIADD3 UR4, UPT, UPT, UR4, 0x18, URZ ;  /* 0x0000001804047890 */ /* 0x000fe2000fffe0ff */
[----:B------:R-:W-:-:S03]  /*22a0*/  SHF.L.U32 R3, R15, 0x1f, RZ ;  /* 0x0000001f0f037819 */ /* 0x000fc600000006ff */
[----:B------:R-:W-:-:S09]  /*22b0*/  ULEA UR5, UR6, UR4, 0x3 ;  /* 0x0000000406057291 */ /* 0x000fd2000f8e18ff */
[----:B------:R-:W1:Y:S02]  /*22c0*/  SYNCS.PHASECHK.TRANS64.TRYWAIT P0, [UR5], R3 ;  /* 0x00000003ff0075a7 */ /* 0x000e640008001105 */
[----:B-1----:R-:W-:Y:S05]  /*22d0*/  @!P0 BRA `(.L_x_36) ;  /* 0x0000008800a88947 */ /* 0x002fea0003800000 */
.L_x_133:
[----:B------:R-:W-:-:S04]  /*22e0*/  UIADD3 UR6, UPT, UPT, UR6, 0x1, URZ ;  /* 0x0000000106067890 */ /* 0x000fc8000fffe0ff */
[----:B------:R-:W-:-:S04]  /*22f0*/  UISETP.NE.AND UP0, UPT, UR6, 0x3, UPT ;  /* 0x000000030600788c */ /* 0x000fc8000bf05270 */
[----:B------:R-:W-:Y:S02]  /*2300*/  USEL UR7, URZ, 0x1, UP0 ;  /* 0x00000001ff077887 */ /* 0x000fe40008000000 */
[----:B------:R-:W-:-:S04]  /*2310*/  USEL UR6, UR6, URZ, UP0 ;  /* 0x000000ff06067287 */ /* 0x000fc80008000000 */
[----:B------:R-:W-:Y:S01]  /*2320*/  ULEA UR5, UR6, UR4, 0x3 ;  /* 0x0000000406057291 */ /* 0x000fe2000f8e18ff */
[----:B------:R-:W-:-:S04]  /*2330*/  LOP3.LUT R15, R15, UR7, RZ, 0x3c, !PT ;  /* 0x000000070f0f7c12 */ /* 0x000fc8000f8e3cff */
[----:B-1----:R-:W-:-:S04]  /*2340*/  SHF.L.U32 R3, R15, 0x1f, RZ ;  /* 0x0000001f0f037819 */ /* 0x002fc800000006ff */
[----:B------:R-:W1:Y:S02]  /*2350*/  SYNCS.PHASECHK.TRANS64.TRYWAIT P0, [UR5], R3 ;  /* 0x00000003ff0075a7 */ /* 0x000e640008001105 */
[----:B-1----:R-:W-:Y:S05]  /*2360*/  @!P0 BRA `(.L_x_37) ;  /* 0x00000088009c8947 */ /* 0x002fea0003800000 */
.L_x_135:
[----:B------:R-:W-:-:S04]  /*2370*/  UIADD3 UR6, UPT, UPT, UR6, 0x1, URZ ;  /* 0x0000000106067890 */ /* 0x000fc8000fffe0ff */
[----:B------:R-:W-:-:S04]  /*2380*/  UISETP.NE.AND UP0, UPT, UR6, 0x3, UPT ;  /* 0x000000030600788c */ /* 0x000fc8000bf05270 */
[----:B------:R-:W-:Y:S02]  /*2390*/  USEL UR5, URZ, 0x1, UP0 ;  /* 0x00000001ff057887 */ /* 0x000fe40008000000 */
[----:B------:R-:W-:-:S04]  /*23a0*/  USEL UR6, UR6, URZ, UP0 ;  /* 0x000000ff06067287 */ /* 0x000fc80008000000 */
[----:B------:R-:W-:Y:S01]  /*23b0*/  ULEA UR6, UR6, UR4, 0x3 ;  /* 0x0000000406067291 */ /* 0x000fe2000f8e18ff */
[----:B-1----:R-:W-:-:S04]  /*23c0*/  LOP3.LUT R3, R15, UR5, RZ, 0x3c, !PT ;  /* 0x000000050f037c12 */ /* 0x002fc8000f8e3cff */
[----:B------:R-:W-:Y:S01]  /*23d0*/  SHF.L.U32 R3, R3, 0x1f, RZ ;  /* 0x0000001f03037819 */ /* 0x000fe200000006ff */
[----:B----4-:R-:W-:-:S07]  /*23e0*/  IMAD.U32 R0, RZ, RZ, UR6 ;  /* 0x00000006ff007e24 */ /* 0x010fce000f8e00ff */
.L_x_38:
[----:B-1----:R1:W2:Y:S02]  /*23f0*/  SYNCS.PHASECHK.TRANS64.TRYWAIT P0, [R0+URZ], R3 ;  /* 0x00000003000075a7 */ /* 0x0022a400080011ff */
[----:B--2---:R-:W-:Y:S05]  /*2400*/  @!P0 NANOSLEEP.SYNCS 0x989680 ;  /* 0x009896800000895d */ /* 0x004fea0003900000 */
[----:B------:R-:W2:Y:S02]  /*2410*/  @!P0 SYNCS.PHASECHK.TRANS64 P0, [R0+URZ], R3 ;  /* 0x00000003000085a7 */ /* 0x000ea400080010ff */
[----:B--2---:R-:W-:Y:S05]  /*2420*/  @P0 EXIT ;  /* 0x000000000000094d */ /* 0x004fea0003800000 */
[----:B------:R-:W-:Y:S05]  /*2430*/  BRA `(.L_x_38) ;  /* 0xfffffffc00ec7947 */ /* 0x000fea000383ffff */
.L_x_17:
[----:B------:R-:W-:-:S04]  /*2440*/  UISETP.NE.AND UP1, UPT, UR37, URZ, UPT ;  /* 0x000000ff2500728c */ /* 0x000fc8000bf25270 */
[----:B------:R-:W-:-:S09]  /*2450*/  UISETP.NE.OR UP1, UPT, UR8, 0x1, UP1 ;  /* 0x000000010800788c */ /* 0x000fd20008f25670 */
[----:B------:R-:W-:Y:S05]  /*2460*/  BRA.U UP1, `(.L_x_39) ;  /* 0x0000000501487547 */ /* 0x000fea000b800000 */
[----:B------:R-:W-:Y:S01]  /*2470*/  ISETP.NE.AND P2, PT, R2, RZ, PT ;  /* 0x000000ff0200720c */ /* 0x000fe20003f45270 */
[----:B------:R-:W-:Y:S01]  /*2480*/  IMAD.MOV.U32 R12, RZ, RZ, 0x1 ;  /* 0x00000001ff0c7424 */ /* 0x000fe200078e00ff */
[----:B------:R-:W-:Y:S02]  /*2490*/  CS2R R10, SRZ ;  /* 0x00000000000a7805 */ /* 0x000fe4000001ff00 */
[----:B------:R-:W-:Y:S01]  /*24a0*/  CS2R R8, SRZ ;  /* 0x0000000000087805 */ /* 0x000fe2000001ff00 */
[----:B------:R-:W-:Y:S01]  /*24b0*/  UMOV UR4, 0x400 ;  /* 0x0000040000047882 */ /* 0x000fe20000000000 */
[----:B------:R-:W-:Y:S01]  /*24c0*/  UMOV UR6, URZ ;  /* 0x000000ff00067c82 */ /* 0x000fe20008000000 */
[----:B------:R-:W-:-:S12]  /*24d0*/  ULEA UR37, UR37, UR4, 0x18 ;  /* 0x0000000425257291 */ /* 0x000fd8000f8ec0ff */
.L_x_43:
[----:B------:R-:W-:Y:S02]  /*24e0*/  LEA R0, R8, UR37, 0x3 ;  /* 0x0000002508007c11 */ /* 0x000fe4000f8e18ff */
[----:B------:R-:W-:-:S03]  /*24f0*/  SHF.L.U32 R5, R9, 0x1f, RZ ;  /* 0x0000001f09057819 */ /* 0x000fc600000006ff */
[----:B------:R-:W-:Y:S01]  /*2500*/  VIADD R4, R0, 0xd0 ;  /* 0x000000d000047836 */ /* 0x000fe20000000000 */
[----:B------:R-:W1:Y:S02]  /*2510*/  SYNCS.PHASECHK.TRANS64.TRYWAIT P0, [R0+URZ+0xc0], R5 ;  /* 0x0000c005000075a7 */ /* 0x000e6400080011ff */
[----:B-1----:R-:W-:Y:S05]  /*2520*/  @!P0 BRA `(.L_x_40) ;  /* 0x0000008800448947 */ /* 0x002fea0003800000 */
.L_x_136:
[----:B------:R-:W-:Y:S01]  /*2530*/  ULEA UR5, UR6, UR37, 0x3 ;  /* 0x0000002506057291 */ /* 0x000fe2000f8e18ff */
[----:B------:R-:W-:Y:S02]  /*2540*/  PRMT R4, RZ, 0x654, R4 ;  /* 0x00000654ff047816 */ /* 0x000fe40000000004 */
[----:B-1----:R-:W-:Y:S01]  /*2550*/  SHF.L.U32 R5, R12, 0x1f, RZ ;  /* 0x0000001f0c057819 */ /* 0x002fe200000006ff */
[----:B------:R-:W-:Y:S01]  /*2560*/  UIADD3 UR4, UPT, UPT, UR5, 0x80, URZ ;  /* 0x0000008005047890 */ /* 0x000fe2000fffe0ff */
[----:B------:R1:W-:Y:S05]  /*2570*/  SYNCS.ARRIVE.TRANS64.RED.A1T0 RZ, [R4+URZ], RZ ;  /* 0x000000ff04ff79a7 */ /* 0x0003ea00081004ff */
[----:B------:R-:W-:Y:S01]  /*2580*/  IMAD.U32 R7, RZ, RZ, UR4 ;  /* 0x00000004ff077e24 */ /* 0x000fe2000f8e00ff */
[----:B------:R-:W2:Y:S04]  /*2590*/  SYNCS.PHASECHK.TRANS64.TRYWAIT P0, [UR5+0x90], R5 ;  /* 0x00009005ff0075a7 */ /* 0x000ea80008001105 */
[----:B------:R-:W-:Y:S01]  /*25a0*/  PRMT R6, R2, 0x654, R7 ;  /* 0x0000065402067816 */ /* 0x000fe20000000007 */
[----:B-1----:R-:W-:Y:S01]  /*25b0*/  @!P2 IMAD.MOV.U32 R4, RZ, RZ, 0x10 ;  /* 0x00000010ff04a424 */ /* 0x002fe200078e00ff */
[----:B--2---:R-:W-:Y:S06]  /*25c0*/  @!P0 BRA `(.L_x_41) ;  /* 0x0000008800308947 */ /* 0x004fec0003800000 */
.L_x_138:
[----:B------:R-:W-:Y:S01]  /*25d0*/  ULEA UR4, UR6, UR37, 0x4 ;  /* 0x0000002506047291 */ /* 0x000fe2000f8e20ff */
[----:B------:R-:W-:Y:S01]  /*25e0*/  SEL R3, R6, R3, !P2 ;  /* 0x0000000306037207 */ /* 0x000fe20005000000 */
[----:B------:R-:W-:Y:S01]  /*25f0*/  UIADD3 UR5, UPT, UPT, UR5, 0x80, URZ ;  /* 0x0000008005057890 */ /* 0x000fe2000fffe0ff */
[----:B-1----:R-:W-:Y:S01]  /*2600*/  LEA R0, R11, UR37, 0x3 ;  /* 0x000000250b007c11 */ /* 0x002fe2000f8e18ff */
[----:B------:R-:W-:Y:S01]  /*2610*/  UIADD3 UR4, UPT, UPT, UR4, 0xf0, URZ ;  /* 0x000000f004047890 */ /* 0x000fe2000fffe0ff */
[----:B------:R-:W-:Y:S01]  /*2620*/  SHF.L.U32 R5, R10, 0x1f, RZ ;  /* 0x0000001f0a057819 */ /* 0x000fe200000006ff */
[----:B------:R1:W-:Y:S01]  /*2630*/  @!P2 SYNCS.ARRIVE.TRANS64.RED RZ, [R3+URZ], R4 ;  /* 0x0000000403ffa9a7 */ /* 0x0003e200080004ff */
[----:B------:R-:W-:Y:S01]  /*2640*/  UIADD3 UR6, UPT, UPT, UR6, 0x1, URZ ;  /* 0x0000000106067890 */ /* 0x000fe2000fffe0ff */
[----:B------:R-:W-:-:S03]  /*2650*/  VIADD R8, R8, 0x1 ;  /* 0x0000000108087836 */ /* 0x000fc60000000000 */
[----:B------:R-:W-:Y:S02]  /*2660*/  UISETP.NE.AND UP0, UPT, UR6, 0x2, UPT ;  /* 0x000000020600788c */ /* 0x000fe4000bf05270 */
[----:B------:R-:W-:Y:S06]  /*2670*/  UGETNEXTWORKID.BROADCAST [UR4], [UR5] ;  /* 0x00000000040073ca */ /* 0x000fec0008000100 */
[----:B------:R-:W-:Y:S01]  /*2680*/  USEL UR4, URZ, 0x1, UP0 ;  /* 0x00000001ff047887 */ /* 0x000fe20008000000 */
[----:B------:R-:W-:Y:S01]  /*2690*/  ISETP.NE.AND P0, PT, R8, 0x2, PT ;  /* 0x000000020800780c */ /* 0x000fe20003f05270 */
[----:B------:R-:W-:Y:S01]  /*26a0*/  USEL UR6, UR6, URZ, UP0 ;  /* 0x000000ff06067287 */ /* 0x000fe20008000000 */
[----:B------:R-:W2:Y:S03]  /*26b0*/  SYNCS.PHASECHK.TRANS64.TRYWAIT P1, [R0+URZ+0x80], R5 ;  /* 0x00008005000075a7 */ /* 0x000ea600080211ff */
[----:B------:R-:W-:Y:S01]  /*26c0*/  LOP3.LUT R12, R12, UR4, RZ, 0x3c, !PT ;  /* 0x000000040c0c7c12 */ /* 0x000fe2000f8e3cff */
[----:B-12---:R-:W-:Y:S07]  /*26d0*/  @!P1 BRA `(.L_x_42) ;  /* 0x0000008800049947 */ /* 0x006fee0003800000 */
.L_x_139:
[C---:B------:R-:W-:Y:S01]  /*26e0*/  LEA R4, R11.reuse, UR37, 0x4 ;  /* 0x000000250b047c11 */ /* 0x040fe2000f8e20ff */
[----:B-1----:R-:W-:Y:S01]  /*26f0*/  VIADD R0, R0, 0x90 ;  /* 0x0000009000007836 */ /* 0x002fe20000000000 */
[----:B------:R-:W-:Y:S01]  /*2700*/  SEL R8, R8, RZ, P0 ;  /* 0x000000ff08087207 */ /* 0x000fe20000000000 */
[----:B------:R-:W-:-:S03]  /*2710*/  VIADD R11, R11, 0x1 ;  /* 0x000000010b0b7836 */ /* 0x000fc60000000000 */
[----:B------:R-:W1:Y:S01]  /*2720*/  LDS.128 R4, [R4+0xf0] ;  /* 0x0000f00004047984 */ /* 0x000e620000000c00 */
[----:B------:R-:W-:Y:S02]  /*2730*/  PRMT R0, RZ, 0x654, R0 ;  /* 0x00000654ff007816 */ /* 0x000fe40000000000 */
[C---:B------:R-:W-:Y:S01]  /*2740*/  ISETP.NE.AND P1, PT, R11.reuse, 0x2, PT ;  /* 0x000000020b00780c */ /* 0x040fe20003f25270 */
[----:B------:R-:W-:Y:S01]  /*2750*/  @!PT LDS RZ, [RZ] ;  /* 0x00000000fffff984 */ /* 0x000fe20000000800 */
[----:B------:R-:W-:Y:S01]  /*2760*/  @!PT LDS RZ, [RZ] ;  /* 0x00000000fffff984 */ /* 0x000fe20000000800 */
[----:B------:R-:W-:Y:S01]  /*2770*/  @!PT LDS RZ, [RZ] ;  /* 0x00000000fffff984 */ /* 0x000fe20000000800 */
[----:B------:R-:W-:Y:S01]  /*2780*/  @!PT LDS RZ, [RZ] ;  /* 0x00000000fffff984 */ /* 0x000fe20000000800 */
[----:B------:R2:W-:Y:S06]  /*2790*/  MEMBAR.ALL.CTA ;  /* 0x0000000000007992 */ /* 0x0005ec0000008000 */
[----:B--2---:R-:W2:Y:S01]  /*27a0*/  FENCE.VIEW.ASYNC.S ;  /* 0x00000000000073c6 */ /* 0x004ea20000000000 */
[----:B------:R-:W-:Y:S01]  /*27b0*/  SEL R11, R11, RZ, P1 ;  /* 0x000000ff0b0b7207 */ /* 0x000fe20000800000 */
[----:B--2---:R2:W-:Y:S01]  /*27c0*/  SYNCS.ARRIVE.TRANS64.RED.A1T0 RZ, [R0+URZ], RZ ;  /* 0x000000ff00ff79a7 */ /* 0x0045e200081004ff */
[----:B-1----:R-:W-:-:S02]  /*27d0*/  LOP3.LUT P3, RZ, R6, 0x1, RZ, 0xc0, !PT ;  /* 0x0000000106ff7812 */ /* 0x002fc4000786c0ff */
[----:B------:R-:W-:-:S04]  /*27e0*/  SEL R5, RZ, 0x1, P1 ;  /* 0x00000001ff057807 */ /* 0x000fc80000800000 */
[----:B------:R-:W-:Y:S02]  /*27f0*/  LOP3.LUT R10, R10, R5, RZ, 0x3c, !PT ;  /* 0x000000050a0a7212 */ /* 0x000fe400078e3cff */
[----:B--2---:R-:W-:-:S04]  /*2800*/  SEL R0, RZ, 0x1, P0 ;  /* 0x00000001ff007807 */ /* 0x004fc80000000000 */
[----:B------:R-:W-:Y:S01]  /*2810*/  LOP3.LUT R9, R9, R0, RZ, 0x3c, !PT ;  /* 0x0000000009097212 */ /* 0x000fe200078e3cff */
[----:B------:R-:W-:Y:S06]  /*2820*/  @P3 BRA `(.L_x_43) ;  /* 0xfffffffc002c3947 */ /* 0x000fec000383ffff */
[----:B------:R-:W-:Y:S01]  /*2830*/  ULEA UR5, UR6, UR37, 0x3 ;  /* 0x0000002506057291 */ /* 0x000fe2000f8e18ff */
[----:B------:R-:W-:-:S08]  /*2840*/  SHF.L.U32 R3, R12, 0x1f, RZ ;  /* 0x0000001f0c037819 */ /* 0x000fd000000006ff */
[----:B------:R-:W1:Y:S02]  /*2850*/  SYNCS.PHASECHK.TRANS64 P0, [UR5+0x90], R3 ;  /* 0x00009003ff0075a7 */ /* 0x000e640008001005 */
[----:B-1----:R-:W-:Y:S05]  /*2860*/  @P0 BRA `(.L_x_44) ;  /* 0x0000000000080947 */ /* 0x002fea0003800000 */
[----:B------:R-:W1:Y:S02]  /*2870*/  SYNCS.PHASECHK.TRANS64.TRYWAIT P0, [UR5+0x90], R3 ;  /* 0x00009003ff0075a7 */ /* 0x000e640008001105 */
[----:B-1----:R-:W-:Y:S05]  /*2880*/  @!P0 BRA `(.L_x_45) ;  /* 0x0000008400ac8947 */ /* 0x002fea0003800000 */
.L_x_44:
[----:B------:R-:W-:-:S04]  /*2890*/  UIADD3 UR4, UPT, UPT, UR6, 0x1, URZ ;  /* 0x0000000106047890 */ /* 0x000fc8000fffe0ff */
[----:B------:R-:W-:-:S04]  /*28a0*/  UISETP.NE.AND UP0, UPT, UR4, 0x2, UPT ;  /* 0x000000020400788c */ /* 0x000fc8000bf05270 */
[----:B------:R-:W-:Y:S02]  /*28b0*/  USEL UR7, URZ, 0x1, UP0 ;  /* 0x00000001ff077887 */ /* 0x000fe40008000000 */
[----:B------:R-:W-:-:S04]  /*28c0*/  USEL UR4, UR4, URZ, UP0 ;  /* 0x000000ff04047287 */ /* 0x000fc80008000000 */
[----:B------:R-:W-:Y:S01]  /*28d0*/  ULEA UR4, UR4, UR37, 0x3 ;  /* 0x0000002504047291 */ /* 0x000fe2000f8e18ff */
[----:B-1----:R-:W-:-:S04]  /*28e0*/  LOP3.LUT R3, R12, UR7, RZ, 0x3c, !PT ;  /* 0x000000070c037c12 */ /* 0x002fc8000f8e3cff */
[----:B------:R-:W-:-:S04]  /*28f0*/  SHF.L.U32 R0, R3, 0x1f, RZ ;  /* 0x0000001f03007819 */ /* 0x000fc800000006ff */
[----:B------:R-:W1:Y:S02]  /*2900*/  SYNCS.PHASECHK.TRANS64 P0, [UR4+0x90], R0 ;  /* 0x00009000ff0075a7 */ /* 0x000e640008001004 */
[----:B-1----:R-:W-:Y:S05]  /*2910*/  @P0 EXIT ;  /* 0x000000000000094d */ /* 0x002fea0003800000 */
[----:B------:R-:W-:Y:S02]  /*2920*/  SHF.L.U32 R3, R3, 0x1f, RZ ;  /* 0x0000001f03037819 */ /* 0x000fe400000006ff */
[----:B------:R-:W-:-:S07]  /*2930*/  MOV R0, UR4 ;  /* 0x0000000400007c02 */ /* 0x000fce0008000f00 */
.L_x_46:
[----:B-1----:R1:W2:Y:S02]  /*2940*/  SYNCS.PHASECHK.TRANS64.TRYWAIT P0, [R0+URZ+0x90], R3 ;  /* 0x00009003000075a7 */ /* 0x0022a400080011ff */
[----:B--2---:R-:W-:Y:S05]  /*2950*/  @!P0 NANOSLEEP.SYNCS 0x989680 ;  /* 0x009896800000895d */ /* 0x004fea0003900000 */
[----:B------:R-:W2:Y:S02]  /*2960*/  @!P0 SYNCS.PHASECHK.TRANS64 P0, [R0+URZ+0x90], R3 ;  /* 0x00009003000085a7 */ /* 0x000ea400080010ff */
[----:B--2---:R-:W-:Y:S05]  /*2970*/  @P0 EXIT ;  /* 0x000000000000094d */ /* 0x004fea0003800000 */
[----:B------:R-:W-:Y:S05]  /*2980*/  BRA `(.L_x_46) ;  /* 0xfffffffc00ec7947 */ /* 0x000fea000383ffff */
.L_x_39:
[----:B------:R-:W-:-:S09]  /*2990*/  UISETP.NE.AND UP1, UPT, UR8, URZ, UPT ;  /* 0x000000ff0800728c */ /* 0x000fd2000bf25270 */
[----:B------:R-:W-:Y:S05]  /*29a0*/  BRA.U UP1, `(.L_x_47) ;  /* 0x0000000d016c7547 */ /* 0x000fea000b800000 */
[----:B------:R-:W-:Y:S01]  /*29b0*/  UMOV UR4, 0x40 ;  /* 0x0000004000047882 */ /* 0x000fe20000000000 */
[----:B------:R-:W-:Y:S01]  /*29c0*/  NOP ;  /* 0x0000000000007918 */ /* 0x000fe20000000000 */
[----:B------:R-:W-:Y:S01]  /*29d0*/  ULEA UR4, UR37, UR4, 0x18 ;  /* 0x0000000425047291 */ /* 0x000fe2000f8ec0ff */
[----:B------:R-:W-:Y:S02]  /*29e0*/  UMOV UR5, 0x400 ;  /* 0x0000040000057882 */ /* 0x000fe40000000000 */
[----:B------:R-:W-:-:S06]  /*29f0*/  ULEA UR37, UR37, UR5, 0x18 ;  /* 0x0000000525257291 */ /* 0x000fcc000f8ec0ff */
[----:B------:R-:W1:Y:S02]  /*2a00*/  LDS.U8 R0, [UR4+0x1c] ;  /* 0x00001c04ff007984 */ /* 0x000e640008000000 */
[----:B-1----:R-:W-:-:S13]  /*2a10*/  ISETP.NE.AND P0, PT, R0, RZ, PT ;  /* 0x000000ff0000720c */ /* 0x002fda0003f05270 */
[----:B------:R-:W-:Y:S05]  /*2a20*/  @P0 BRA `(.L_x_48) ;  /* 0x0000000000580947 */ /* 0x000fea0003800000 */
[----:B------:R-:W-:-:S13]  /*2a30*/  ELECT P0, URZ, PT ;  /* 0x0000000000ff782f */ /* 0x000fda0003800000 */
[----:B------:R-:W-:Y:S05]  /*2a40*/  @!P0 BRA `(.L_x_49) ;  /* 0x0000000000608947 */ /* 0x000fea0003800000 */
[----:B------:R-:W-:Y:S01]  /*2a50*/  UMOV UR5, 0x10 ;  /* 0x0000001000057882 */ /* 0x000fe20000000000 */
[----:B------:R-:W-:Y:S01]  /*2a60*/  HFMA2 R0, -RZ, RZ, 0, 5.9604644775390625e-08 ;  /* 0x00000001ff007431 */ /* 0x000fe200000001ff */
[----:B------:R-:W-:-:S03]  /*2a70*/  MOV R2, 0xffff ;  /* 0x0000ffff00027802 */ /* 0x000fc60000000f00 */
[----:B------:R-:W-:Y:S04]  /*2a80*/  DEPBAR.LE SB1, 0x36 ;  /* 0x00009d800000791a */ /* 0x000fe80000000000 */
[----:B------:R-:W1:Y:S02]  /*2a90*/  UTCATOMSWS.FIND_AND_SET.ALIGN UP0, UR5, UR5 ;  /* 0x00000005000575e3 */ /* 0x000e640008000800 */
[----:B-1----:R-:W-:Y:S01]  /*2aa0*/  MOV R3, UR5 ;  /* 0x0000000500037c02 */ /* 0x002fe20008000f00 */
[----:B------:R-:W-:Y:S06]  /*2ab0*/  BRA.U UP0, `(.L_x_50) ;  /* 0x0000000100187547 */ /* 0x000fec000b800000 */
.L_x_51:
[----:B------:R-:W-:Y:S05]  /*2ac0*/  NANOSLEEP 0x64 ;  /* 0x000000640000795d */ /* 0x000fea0003800000 */
[----:B------:R-:W-:-:S05]  /*2ad0*/  UMOV UR5, 0x10 ;  /* 0x0000001000057882 */ /* 0x000fca0000000000 */
[----:B------:R-:W-:Y:S04]  /*2ae0*/  DEPBAR.LE SB1, 0x36 ;  /* 0x00009d800000791a */ /* 0x000fe80000000000 */
[----:B------:R-:W1:Y:S02]  /*2af0*/  UTCATOMSWS.FIND_AND_SET.ALIGN UP0, UR5, UR5 ;  /* 0x00000005000575e3 */ /* 0x000e640008000800 */
[----:B-1----:R-:W-:Y:S01]  /*2b00*/  MOV R3, UR5 ;  /* 0x0000000500037c02 */ /* 0x002fe20008000f00 */
[----:B------:R-:W-:Y:S05]  /*2b10*/  BRA.U !UP0, `(.L_x_51) ;  /* 0xfffffffd08e87547 */ /* 0x000fea000b83ffff */
.L_x_50:
[-C--:B------:R-:W-:Y:S02]  /*2b20*/  SHF.L.U32 R2, R2, R3.reuse, RZ ;  /* 0x0000000302027219 */ /* 0x080fe400000006ff */
[----:B------:R-:W-:Y:S01]  /*2b30*/  SHF.L.U32 R0, R0, R3, RZ ;  /* 0x0000000300007219 */ /* 0x000fe200000006ff */
[----:B------:R-:W-:Y:S02]  /*2b40*/  IMAD.SHL.U32 R3, R3, 0x20, RZ ;  /* 0x0000002003037824 */ /* 0x000fe400078e00ff */
[----:B------:R1:W-:Y:S04]  /*2b50*/  ATOMS.OR RZ, [UR4+0x14], R2 ;  /* 0x00001402ffff798c */ /* 0x0003e8000b000004 */
[----:B------:R1:W-:Y:S04]  /*2b60*/  ATOMS.OR RZ, [UR4+0x18], R0 ;  /* 0x00001800ffff798c */ /* 0x0003e8000b000004 */
[----:B------:R1:W-:Y:S01]  /*2b70*/  STS [UR37+0x110], R3 ;  /* 0x00011003ff007988 */ /* 0x0003e20008000825 */
[----:B------:R-:W-:Y:S05]  /*2b80*/  BRA `(.L_x_49) ;  /* 0x0000000000107947 */ /* 0x000fea0003800000 */
.L_x_48:
[----:B------:R-:W-:Y:S02]  /*2b90*/  MOV R0, 0xffffffff ;  /* 0xffffffff00007802 */ /* 0x000fe40000000f00 */
[----:B------:R-:W-:-:S03]  /*2ba0*/  MOV R2, 0x2bd0 ;  /* 0x00002bd000027802 */ /* 0x000fc60000000f00 */
[----:B------:R1:W-:Y:S04]  /*2bb0*/  STS [UR37+0x110], R0 ;  /* 0x00011000ff007988 */ /* 0x0003e80008000825 */
[----:B-1-3-5:R-:W-:Y:S05]  /*2bc0*/  CALL.REL.NOINC `($__internal_1_$__cuda_sm10x_tcgen05_guardrail_trap_phase_invalid_during_alloc) ;  /* 0x0000008800c47944 */ /* 0x02afea0003c00000 */
.L_x_49:
[----:B------:R-:W-:Y:S05]  /*2bd0*/  WARPSYNC.ALL ;  /* 0x0000000000007948 */ /* 0x000fea0003800000 */
[----:B------:R-:W2:Y:S01]  /*2be0*/  S2UR UR5, SR_CgaCtaId ;  /* 0x00000000000579c3 */ /* 0x000ea20000008800 */
[----:B------:R-:W-:Y:S01]  /*2bf0*/  UMOV UR4, 0x400 ;  /* 0x0000040000047882 */ /* 0x000fe20000000000 */
[----:B------:R-:W-:-:S06]  /*2c00*/  NOP ;  /* 0x0000000000007918 */ /* 0x000fcc0000000000 */
[----:B------:R-:W-:Y:S06]  /*2c10*/  BAR.ARV 0x6, 0xa0 ;  /* 0x0182800000007b1d */ /* 0x000fec0000002000 */
[----:B------:R-:W4:Y:S01]  /*2c20*/  LDCU UR7, c[0x0][0x38c] ;  /* 0x00007180ff0777ac */ /* 0x000f220008000800 */
[----:B------:R-:W-:Y:S01]  /*2c30*/  IMAD.MOV.U32 R11, RZ, RZ, 0x1 ;  /* 0x00000001ff0b7424 */ /* 0x000fe200078e00ff */
[----:B------:R-:W-:Y:S01]  /*2c40*/  CS2R R8, SRZ ;  /* 0x0000000000087805 */ /* 0x000fe2000001ff00 */
[----:B------:R-:W-:Y:S01]  /*2c50*/  IMAD.MOV.U32 R10, RZ, RZ, RZ ;  /* 0x000000ffff0a7224 */ /* 0x000fe200078e00ff */
[----:B------:R-:W3:Y:S01]  /*2c60*/  LDCU UR6, c[0x0][0x38c] ;  /* 0x00007180ff0677ac */ /* 0x000ee20008000800 */
[----:B------:R-:W-:Y:S01]  /*2c70*/  UMOV UR15, URZ ;  /* 0x000000ff000f7c82 */ /* 0x000fe20008000000 */
[----:B------:R-:W-:Y:S01]  /*2c80*/  UMOV UR14, URZ ;  /* 0x000000ff000e7c82 */ /* 0x000fe20008000000 */
[----:B--2---:R-:W-:Y:S01]  /*2c90*/  ULEA UR5, UR5, UR4, 0x18 ;  /* 0x0000000405057291 */ /* 0x004fe2000f8ec0ff */
[----:B------:R-:W-:Y:S01]  /*2ca0*/  UMOV UR24, 0x0 ;  /* 0x0000000000187882 */ /* 0x000fe20000000000 */
[----:B------:R-:W-:-:S02]  /*2cb0*/  UMOV UR25, 0x8400010 ;  /* 0x0840001000197882 */ /* 0x000fc40000000000 */
[----:B------:R-:W-:Y:S02]  /*2cc0*/  UIADD3 UR10, UPT, UPT, UR5, 0x10800, URZ ;  /* 0x00010800050a7890 */ /* 0x000fe4000fffe0ff */
[----:B------:R-:W-:Y:S02]  /*2cd0*/  UIADD3 UR11, UPT, UPT, UR5, 0x1c800, URZ ;  /* 0x0001c800050b7890 */ /* 0x000fe4000fffe0ff */
[----:B----4-:R-:W-:Y:S01]  /*2ce0*/  UIADD3 UR7, UPT, UPT, UR7, 0x3f, URZ ;  /* 0x0000003f07077890 */ /* 0x010fe2000fffe0ff */
[----:B-1----:R-:W1:Y:S01]  /*2cf0*/  LDS R0, [UR5+0x110] ;  /* 0x00011005ff007984 */ /* 0x002e620008000800 */
[----:B------:R-:W-:Y:S02]  /*2d00*/  USHF.R.U32.HI UR10, URZ, 0x4, UR10 ;  /* 0x00000004ff0a7899 */ /* 0x000fe4000801160a */
[----:B------:R-:W-:Y:S02]  /*2d10*/  USHF.R.S32.HI UR4, URZ, 0x1f, UR7 ;  /* 0x0000001fff047899 */ /* 0x000fe40008011407 */
[----:B------:R-:W-:-:S02]  /*2d20*/  USHF.R.U32.HI UR11, URZ, 0x4, UR11 ;  /* 0x00000004ff0b7899 */ /* 0x000fc4000801160b */
[----:B------:R-:W-:Y:S02]  /*2d30*/  ULEA.HI UR4, UR4, UR7, URZ, 0x6 ;  /* 0x0000000704047291 */ /* 0x000fe4000f8f30ff */
[----:B------:R-:W-:Y:S02]  /*2d40*/  ULOP3.LUT UR10, UR10, 0x3fff, URZ, 0xc0, !UPT ;  /* 0x00003fff0a0a7892 */ /* 0x000fe4000f8ec0ff */
[----:B------:R-:W-:Y:S02]  /*2d50*/  USHF.R.S32.HI UR4, URZ, 0x6, UR4 ;  /* 0x00000006ff047899 */ /* 0x000fe40008011404 */
[----:B------:R-:W-:Y:S02]  /*2d60*/  ULOP3.LUT UR11, UR11, 0x3fff, URZ, 0xc0, !UPT ;  /* 0x00003fff0b0b7892 */ /* 0x000fe4000f8ec0ff */
[----:B------:R-:W-:Y:S01]  /*2d70*/  UISETP.LT.AND UP0, UPT, UR4, 0x1, UPT ;  /* 0x000000010400788c */ /* 0x000fe2000bf01270 */
[----:B------:R-:W-:Y:S01]  /*2d80*/  UMOV UR22, 0x0 ;  /* 0x0000000000167882 */ /* 0x000fe20000000000 */
[----:B------:R-:W-:-:S02]  /*2d90*/  UMOV UR23, 0x8400010 ;  /* 0x0840001000177882 */ /* 0x000fc40000000000 */
[----:B------:R-:W-:Y:S02]  /*2da0*/  USEL UR9, UR4, 0x1, !UP0 ;  /* 0x0000000104097887 */ /* 0x000fe4000c000000 */
[----:B------:R-:W-:Y:S02]  /*2db0*/  ULOP3.LUT UR10, UR10, 0x10000, URZ, 0xfc, !UPT ;  /* 0x000100000a0a7892 */ /* 0x000fe4000f8efcff */
[----:B------:R-:W-:Y:S02]  /*2dc0*/  ULOP3.LUT UR11, UR11, 0x10000, URZ, 0xfc, !UPT ;  /* 0x000100000b0b7892 */ /* 0x000fe4000f8efcff */
[----:B------:R-:W-:Y:S02]  /*2dd0*/  UIADD3 UR9, UPT, UPT, -UR9, URZ, URZ ;  /* 0x000000ff09097290 */ /* 0x000fe4000fffe1ff */
[----:B---3--:R-:W-:Y:S01]  /*2de0*/  UISETP.GE.AND UP3, UPT, UR6, 0x1, UPT ;  /* 0x000000010600788c */ /* 0x008fe2000bf66270 */
[----:B------:R-:W-:Y:S01]  /*2df0*/  UMOV UR20, 0x0 ;  /* 0x0000000000147882 */ /* 0x000fe20000000000 */
[----:B------:R-:W-:Y:S01]  /*2e00*/  UMOV UR21, 0x8400010 ;  /* 0x0840001000157882 */ /* 0x000fe20000000000 */
[----:B------:R-:W-:Y:S01]  /*2e10*/  UMOV UR18, 0x0 ;  /* 0x0000000000127882 */ /* 0x000fe20000000000 */
[----:B------:R-:W-:Y:S01]  /*2e20*/  UMOV UR19, 0x8400010 ;  /* 0x0840001000137882 */ /* 0x000fe20000000000 */
[----:B-1----:R-:W-:-:S15]  /*2e30*/  R2UR UR16, R0 ;  /* 0x00000000001072ca */ /* 0x002fde00000e0000 */
.L_x_58:
[----:B------:R-:W-:Y:S02]  /*2e40*/  LEA R0, R10, UR5, 0x3 ;  /* 0x000000050a007c11 */ /* 0x000fe4000f8e18ff */
[----:B------:R-:W-:Y:S02]  /*2e50*/  SHF.L.U32 R5, R9, 0x1f, RZ ;  /* 0x0000001f09057819 */ /* 0x000fe400000006ff */
[----:B------:R-:W-:Y:S01]  /*2e60*/  PLOP3.LUT P0, PT, PT, PT, UP3, 0x80, 0x8 ;  /* 0x000000000008781c */ /* 0x000fe20003f0f038 */
[----:B------:R-:W-:Y:S01]  /*2e70*/  VIADD R3, R0, 0x90 ;  /* 0x0000009000037836 */ /* 0x000fe20000000000 */
[----:B-1----:R-:W1:Y:S02]  /*2e80*/  SYNCS.PHASECHK.TRANS64.TRYWAIT P1, [R0+URZ+0x80], R5 ;  /* 0x00008005000075a7 */ /* 0x002e6400080211ff */
[----:B-1-3--:R-:W-:Y:S09]  /*2e90*/  @!P1 BRA `(.L_x_52) ;  /* 0x0000008000409947 */ /* 0x00aff20003800000 */
.L_x_141:
[----:B------:R-:W-:Y:S01]  /*2ea0*/  LEA R4, R10, UR5, 0x4 ;  /* 0x000000050a047c11 */ /* 0x000fe2000f8e20ff */
[----:B------:R-:W-:Y:S01]  /*2eb0*/  @UP3 ULEA UR6, UR14, UR5, 0x3 ;  /* 0x000000050e063291 */ /* 0x000fe2000f8e18ff */
[----:B------:R-:W-:Y:S01]  /*2ec0*/  PLOP3.LUT P2, PT, PT, PT, PT, 0x80, 0x8 ;  /* 0x000000000008781c */ /* 0x000fe20003f4f070 */
[----:B------:R-:W-:Y:S01]  /*2ed0*/  ULEA UR7, UR15, UR5, 0x3 ;  /* 0x000000050f077291 */ /* 0x000fe2000f8e18ff */
[----:B------:R-:W-:Y:S01]  /*2ee0*/  PRMT R3, RZ, 0x654, R3 ;  /* 0x00000654ff037816 */ /* 0x000fe20000000003 */
[----:B------:R-:W-:Y:S01]  /*2ef0*/  ULEA UR8, UR15, UR16, 0x8 ;  /* 0x000000100f087291 */ /* 0x000fe2000f8e40ff */
[----:B-1----:R-:W1:Y:S01]  /*2f00*/  LDS.128 R4, [R4+0xf0] ;  /* 0x0000f00004047984 */ /* 0x002e620000000c00 */
[----:B------:R-:W-:Y:S02]  /*2f10*/  @P0 SHF.L.U32 R2, R8, 0x1f, RZ ;  /* 0x0000001f08020819 */ /* 0x000fe400000006ff */
[----:B------:R-:W-:Y:S01]  /*2f20*/  SHF.L.U32 R0, R11, 0x1f, RZ ;  /* 0x0000001f0b007819 */ /* 0x000fe200000006ff */
[----:B------:R-:W-:Y:S01]  /*2f30*/  @!PT LDS RZ, [RZ] ;  /* 0x00000000fffff984 */ /* 0x000fe20000000800 */
[----:B------:R-:W-:Y:S01]  /*2f40*/  @!PT LDS RZ, [RZ] ;  /* 0x00000000fffff984 */ /* 0x000fe20000000800 */
[----:B------:R-:W-:Y:S01]  /*2f50*/  @!PT LDS RZ, [RZ] ;  /* 0x00000000fffff984 */ /* 0x000fe20000000800 */
[----:B------:R-:W-:Y:S01]  /*2f60*/  @!PT LDS RZ, [RZ] ;  /* 0x00000000fffff984 */ /* 0x000fe20000000800 */
[----:B------:R2:W-:Y:S06]  /*2f70*/  MEMBAR.ALL.CTA ;  /* 0x0000000000007992 */ /* 0x0005ec0000008000 */
[----:B--2---:R-:W2:Y:S02]  /*2f80*/  FENCE.VIEW.ASYNC.S ;  /* 0x00000000000073c6 */ /* 0x004ea40000000000 */
[----:B--2---:R2:W-:Y:S01]  /*2f90*/  SYNCS.ARRIVE.TRANS64.RED.A1T0 RZ, [R3+URZ], RZ ;  /* 0x000000ff03ff79a7 */ /* 0x0045e200081004ff */
[----:B------:R2:W3:Y:S01]  /*2fa0*/  @P0 SYNCS.PHASECHK.TRANS64.TRYWAIT P2, [UR6], R2 ;  /* 0x00000002ff0005a7 */ /* 0x0004e20008041106 */
[----:B-1----:R-:W-:Y:S01]  /*2fb0*/  LOP3.LUT P1, RZ, R6, 0x1, RZ, 0xc0, !PT ;  /* 0x0000000106ff7812 */ /* 0x002fe2000782c0ff */
[----:B------:R-:W1:Y:S02]  /*2fc0*/  SYNCS.PHASECHK.TRANS64.TRYWAIT P0, [UR7+0xb0], R0 ;  /* 0x0000b000ff0075a7 */ /* 0x000e640008001107 */
[----:B-123--:R-:W-:Y:S10]  /*2fd0*/  @!P0 BRA `(.L_x_53) ;  /* 0x0000008000048947 */ /* 0x00eff40003800000 */
.L_x_143:
[----:B------:R-:W-:Y:S01]  /*2fe0*/  IADD3 R10, PT, PT, R10, 0x1, RZ ;  /* 0x000000010a0a7810 */ /* 0x000fe20007ffe0ff */
[----:B------:R-:W-:Y:S06]  /*2ff0*/  BRA.U !UP3, `(.L_x_54) ;  /* 0x000000010bc07547 */ /* 0x000fec000b800000 */
[----:B------:R-:W-:Y:S01]  /*3000*/  UPLOP3.LUT UP4, UPT, UPT, UPT, UPT, 0x40, 0x4 ;  /* 0x000000000004789c */ /* 0x000fe20003f8e870 */
[----:B------:R-:W-:Y:S01]  /*3010*/  UMOV UR13, UR9 ;  /* 0x00000009000d7c82 */ /* 0x000fe20008000000 */
[----:B------:R-:W-:Y:S01]  /*3020*/  UMOV UR12, UR4 ;  /* 0x00000004000c7c82 */ /* 0x000fe20008000000 */
[----:B------:R-:W-:-:S08]  /*3030*/  UMOV UR17, UR14 ;  /* 0x0000000e00117c82 */ /* 0x000fd00008000000 */
.L_x_57:
[----:B------:R-:W-:Y:S02]  /*3040*/  UIADD3 UR13, UPT, UPT, UR13, 0x1, URZ ;  /* 0x000000010d0d7890 */ /* 0x000fe4000fffe0ff */
[----:B--2---:R-:W-:Y:S02]  /*3050*/  ULEA UR6, UR17, UR5, 0x3 ;  /* 0x0000000511067291 */ /* 0x004fe4000f8e18ff */
[----:B------:R-:W-:Y:S01]  /*3060*/  UISETP.NE.AND UP0, UPT, UR13, URZ, UPT ;  /* 0x000000ff0d00728c */ /* 0x000fe2000bf05270 */
[----:B---3--:R-:W-:Y:S10]  /*3070*/  @P2 BRA `(.L_x_55) ;  /* 0x00000000000c2947 */ /* 0x008ff40003800000 */
[----:B-1----:R-:W-:Y:S04]  /*3080*/  SHF.L.U32 R3, R8, 0x1f, RZ ;  /* 0x0000001f08037819 */ /* 0x002fe800000006ff */
[----:B------:R-:W1:Y:S02]  /*3090*/  SYNCS.PHASECHK.TRANS64.TRYWAIT P0, [UR6], R3 ;  /* 0x00000003ff0075a7 */ /* 0x000e640008001106 */
[----:B-1----:R-:W-:Y:S05]  /*30a0*/  @!P0 BRA `(.L_x_56) ;  /* 0x0000007c00e88947 */ /* 0x002fea0003800000 */
.L_x_55:
[----:B------:R-:W-:Y:S01]  /*30b0*/  UISETP.NE.AND UP1, UPT, UR12, 0x1, UPT ;  /* 0x000000010c00788c */ /* 0x000fe2000bf25270 */
[----:B------:R-:W-:Y:S01]  /*30c0*/  PLOP3.LUT P2, PT, PT, PT, PT, 0x80, 0x8 ;  /* 0x000000000008781c */ /* 0x000fe20003f4f070 */
[----:B------:R-:W-:Y:S02]  /*30d0*/  UIADD3 UR14, UPT, UPT, UR17, 0x1, URZ ;  /* 0x00000001110e7890 */ /* 0x000fe4000fffe0ff */
[----:B------:R-:W-:Y:S02]  /*30e0*/  ULEA UR28, UR17, UR11, 0xb ;  /* 0x0000000b111c7291 */ /* 0x000fe4000f8e58ff */
[----:B------:R-:W-:Y:S01]  /*30f0*/  UISETP.NE.AND UP2, UPT, UR14, 0x3, UPT ;  /* 0x000000030e00788c */ /* 0x000fe2000bf45270 */
[----:B------:R-:W-:Y:S01]  /*3100*/  PLOP3.LUT P0, PT, PT, PT, UP1, 0x80, 0x8 ;  /* 0x000000000008781c */ /* 0x000fe20003f0f018 */
[----:B------:R-:W-:Y:S02]  /*3110*/  UIADD3 UR40, UPT, UPT, UR28, 0x2, URZ ;  /* 0x000000021c287890 */ /* 0x000fe4000fffe0ff */
[----:B------:R-:W-:Y:S02]  /*3120*/  USEL UR27, URZ, 0x1, UP2 ;  /* 0x00000001ff1b7887 */ /* 0x000fe40009000000 */
[----:B------:R-:W-:Y:S02]  /*3130*/  USEL UR14, UR14, URZ, UP2 ;  /* 0x000000ff0e0e7287 */ /* 0x000fe40009000000 */
[----:B------:R-:W-:Y:S02]  /*3140*/  UIADD3 UR36, UPT, UPT, UR28, 0x4, URZ ;  /* 0x000000041c247890 */ /* 0x000fe4000fffe0ff */
[----:B------:R-:W-:Y:S01]  /*3150*/  @UP1 ULEA UR26, UR14, UR5, 0x3 ;  /* 0x000000050e1a1291 */ /* 0x000fe2000f8e18ff */
[----:B------:R-:W-:Y:S01]  /*3160*/  LOP3.LUT R8, R8, UR27, RZ, 0x3c, !PT ;  /* 0x0000001b08087c12 */ /* 0x000fe2000f8e3cff */
[----:B------:R-:W-:Y:S02]  /*3170*/  UIADD3 UR32, UPT, UPT, UR28, 0x6, URZ ;  /* 0x000000061c207890 */ /* 0x000fe4000fffe0ff */
[----:B------:R-:W-:Y:S01]  /*3180*/  UIADD3 UR6, UPT, UPT, UR6, 0x18, URZ ;  /* 0x0000001806067890 */ /* 0x000fe2000fffe0ff */
[----:B-1----:R-:W-:Y:S01]  /*3190*/  @P0 SHF.L.U32 R0, R8, 0x1f, RZ ;  /* 0x0000001f08000819 */ /* 0x002fe200000006ff */
[----:B------:R-:W-:Y:S01]  /*31a0*/  UIADD3 UR12, UPT, UPT, UR12, -0x1, URZ ;  /* 0xffffffff0c0c7890 */ /* 0x000fe2000fffe0ff */
[----:B------:R-:W-:Y:S02]  /*31b0*/  UMOV UR29, 0x40004040 ;  /* 0x40004040001d7882 */ /* 0x000fe40000000000 */
[----:B------:R2:W3:Y:S01]  /*31c0*/  @P0 SYNCS.PHASECHK.TRANS64.TRYWAIT P2, [UR26], R0 ;  /* 0x00000000ff0005a7 */ /* 0x0004e2000804111a */
[----:B------:R-:W-:Y:S01]  /*31d0*/  ULEA UR26, UR17, UR10, 0xa ;  /* 0x0000000a111a7291 */ /* 0x000fe2000f8e50ff */
[----:B------:R-:W-:Y:S01]  /*31e0*/  UMOV UR27, 0x40004040 ;  /* 0x40004040001b7882 */ /* 0x000fe20000000000 */
[----:B------:R-:W-:Y:S02]  /*31f0*/  UMOV UR41, 0x40004040 ;  /* 0x4000404000297882 */ /* 0x000fe40000000000 */
[----:B------:R-:W-:Y:S02]  /*3200*/  UIADD3 UR38, UPT, UPT, UR26, 0x2, URZ ;  /* 0x000000021a267890 */ /* 0x000fe4000fffe0ff */
[----:B------:R-:W-:Y:S02]  /*3210*/  UIADD3 UR34, UPT, UPT, UR26, 0x4, URZ ;  /* 0x000000041a227890 */ /* 0x000fe4000fffe0ff */
[----:B------:R-:W-:Y:S01]  /*3220*/  UIADD3 UR30, UPT, UPT, UR26, 0x6, URZ ;  /* 0x000000061a1e7890 */ /* 0x000fe2000fffe0ff */
[----:B------:R2:W-:Y:S01]  /*3230*/  UTCHMMA gdesc[UR26], gdesc[UR28], tmem[UR8], tmem[UR24], idesc[UR25], UP4 ;  /* 0x00ff181c1a0075ea */ /* 0x0005e2000a000008 */
[----:B------:R-:W-:Y:S01]  /*3240*/  UPLOP3.LUT UP4, UPT, UPT, UPT, UPT, 0x80, 0x8 ;  /* 0x000000000008789c */ /* 0x000fe20003f8f070 */
[----:B------:R-:W-:Y:S01]  /*3250*/  UMOV UR39, 0x40004040 ;  /* 0x4000404000277882 */ /* 0x000fe20000000000 */
[----:B------:R-:W-:Y:S01]  /*3260*/  UMOV UR37, 0x40004040 ;  /* 0x4000404000257882 */ /* 0x000fe20000000000 */
[----:B------:R2:W-:Y:S01]  /*3270*/  UTCHMMA gdesc[UR38], gdesc[UR40], tmem[UR8], tmem[UR22], idesc[UR23], UPT ;  /* 0x00ff1628260075ea */ /* 0x0005e2000b800008 */
[----:B------:R-:W-:Y:S01]  /*3280*/  UMOV UR35, 0x40004040 ;  /* 0x4000404000237882 */ /* 0x000fe20000000000 */
[----:B------:R-:W-:Y:S01]  /*3290*/  UMOV UR33, 0x40004040 ;  /* 0x4000404000217882 */ /* 0x000fe20000000000 */
[----:B------:R-:W-:Y:S01]  /*32a0*/  UMOV UR31, 0x40004040 ;  /* 0x40004040001f7882 */ /* 0x000fe20000000000 */
[----:B------:R2:W-:Y:S01]  /*32b0*/  UTCHMMA gdesc[UR34], gdesc[UR36], tmem[UR8], tmem[UR20], idesc[UR21], UPT ;  /* 0x00ff1424220075ea */ /* 0x0005e2000b800008 */
[----:B------:R2:W-:Y:S01]  /*32c0*/  UTCHMMA gdesc[UR30], gdesc[UR32], tmem[UR8], tmem[UR18], idesc[UR19], UPT ;  /* 0x00ff12201e0075ea */ /* 0x0005e2000b800008 */
[----:B------:R2:W-:Y:S01]  /*32d0*/  UTCBAR [UR6], URZ ;  /* 0x000000ff060073e9 */ /* 0x0005e200080000ff */
[----:B------:R-:W-:Y:S01]  /*32e0*/  UMOV UR17, UR14 ;  /* 0x0000000e00117c82 */ /* 0x000fe20008000000 */
[----:B------:R-:W-:Y:S05]  /*32f0*/  BRA.U UP0, `(.L_x_57) ;  /* 0xfffffffd00507547 */ /* 0x000fea000b83ffff */
.L_x_54:
[----:B------:R-:W-:Y:S01]  /*3300*/  UIADD3 UR15, UPT, UPT, UR15, 0x1, URZ ;  /* 0x000000010f0f7890 */ /* 0x000fe2000fffe0ff */
[C---:B------:R-:W-:Y:S01]  /*3310*/  ISETP.NE.AND P0, PT, R10.reuse, 0x2, PT ;  /* 0x000000020a00780c */ /* 0x040fe20003f05270 */
[----:B------:R-:W-:Y:S02]  /*3320*/  UIADD3 UR7, UPT, UPT, UR7, 0xa0, URZ ;  /* 0x000000a007077890 */ /* 0x000fe4000fffe0ff */
[----:B------:R-:W-:Y:S01]  /*3330*/  UISETP.NE.AND UP0, UPT, UR15, 0x2, UPT ;  /* 0x000000020f00788c */ /* 0x000fe2000bf05270 */
[----:B-12---:R-:W-:Y:S02]  /*3340*/  SEL R0, RZ, 0x1, P0 ;  /* 0x00000001ff007807 */ /* 0x006fe40000000000 */
[----:B------:R-:W-:Y:S01]  /*3350*/  SEL R10, R10, RZ, P0 ;  /* 0x000000ff0a0a7207 */ /* 0x000fe20000000000 */
[----:B------:R-:W-:Y:S01]  /*3360*/  USEL UR6, URZ, 0x1, UP0 ;  /* 0x00000001ff067887 */ /* 0x000fe20008000000 */
[----:B------:R-:W-:Y:S01]  /*3370*/  LOP3.LUT R9, R9, R0, RZ, 0x3c, !PT ;  /* 0x0000000009097212 */ /* 0x000fe200078e3cff */
[----:B------:R-:W-:Y:S01]  /*3380*/  USEL UR15, UR15, URZ, UP0 ;  /* 0x000000ff0f0f7287 */ /* 0x000fe20008000000 */
[----:B------:R1:W-:Y:S03]  /*3390*/  UTCBAR [UR7], URZ ;  /* 0x000000ff070073e9 */ /* 0x0003e600080000ff */
[----:B------:R-:W-:Y:S01]  /*33a0*/  LOP3.LUT R11, R11, UR6, RZ, 0x3c, !PT ;  /* 0x000000060b0b7c12 */ /* 0x000fe2000f8e3cff */
[----:B------:R-:W-:Y:S07]  /*33b0*/  @P1 BRA `(.L_x_58) ;  /* 0xfffffff800a01947 */ /* 0x000fee000383ffff */
[----:B------:R-:W2:Y:S01]  /*33c0*/  S2UR UR4, SR_CgaCtaId ;  /* 0x00000000000479c3 */ /* 0x000ea20000008800 */
[----:B------:R-:W-:Y:S01]  /*33d0*/  ELECT P0, URZ, PT ;  /* 0x0000000000ff782f */ /* 0x000fe20003800000 */
[----:B------:R-:W-:Y:S01]  /*33e0*/  IMAD.MOV.U32 R0, RZ, RZ, 0x1 ;  /* 0x00000001ff007424 */ /* 0x000fe200078e00ff */
[----:B------:R-:W-:Y:S01]  /*33f0*/  UIADD3 UR5, UPT, UPT, UR5, 0xb0, URZ ;  /* 0x000000b005057890 */ /* 0x000fe2000fffe0ff */
[----:B------:R-:W-:Y:S01]  /*3400*/  SHF.L.U32 R3, R11, 0x1f, RZ ;  /* 0x0000001f0b037819 */ /* 0x000fe200000006ff */
[----:B------:R-:W-:-:S03]  /*3410*/  UMOV UR6, 0x40 ;  /* 0x0000004000067882 */ /* 0x000fc60000000000 */
[----:B------:R-:W-:Y:S01]  /*3420*/  UVIRTCOUNT.DEALLOC.SMPOOL 0x80 ;  /* 0x000000800000784c */ /* 0x000fe20000000000 */
[----:B--2---:R-:W-:Y:S02]  /*3430*/  ULEA UR4, UR4, UR6, 0x18 ;  /* 0x0000000604047291 */ /* 0x004fe4000f8ec0ff */
[----:B------:R-:W-:-:S07]  /*3440*/  ULEA UR6, UR15, UR5, 0x3 ;  /* 0x000000050f067291 */ /* 0x000fce000f8e18ff */
[----:B------:R2:W-:Y:S02]  /*3450*/  @P0 STS.U8 [UR4+0x1c], R0 ;  /* 0x00001c00ff000988 */ /* 0x0005e40008000004 */
[----:B------:R-:W4:Y:S02]  /*3460*/  SYNCS.PHASECHK.TRANS64.TRYWAIT P0, [UR6], R3 ;  /* 0x00000003ff0075a7 */ /* 0x000f240008001106 */
[----:B--2-4-:R-:W-:Y:S05]  /*3470*/  @!P0 BRA `(.L_x_59) ;  /* 0x0000007c000c8947 */ /* 0x014fea0003800000 */
.L_x_146:
[----:B-1----:R-:W-:-:S04]  /*3480*/  UIADD3 UR7, UPT, UPT, UR15, 0x1, URZ ;  /* 0x000000010f077890 */ /* 0x002fc8000fffe0ff */
[----:B------:R-:W-:-:S04]  /*3490*/  UISETP.NE.AND UP0, UPT, UR7, 0x2, UPT ;  /* 0x000000020700788c */ /* 0x000fc8000bf05270 */
[----:B------:R-:W-:Y:S02]  /*34a0*/  USEL UR6, URZ, 0x1, UP0 ;  /* 0x00000001ff067887 */ /* 0x000fe40008000000 */
[----:B------:R-:W-:-:S04]  /*34b0*/  USEL UR7, UR7, URZ, UP0 ;  /* 0x000000ff07077287 */ /* 0x000fc80008000000 */
[----:B------:R-:W-:Y:S01]  /*34c0*/  ULEA UR7, UR7, UR5, 0x3 ;  /* 0x0000000507077291 */ /* 0x000fe2000f8e18ff */
[----:B--2---:R-:W-:-:S04]  /*34d0*/  LOP3.LUT R3, R11, UR6, RZ, 0x3c, !PT ;  /* 0x000000060b037c12 */ /* 0x004fc8000f8e3cff */
[----:B------:R-:W-:-:S04]  /*34e0*/  SHF.L.U32 R3, R3, 0x1f, RZ ;  /* 0x0000001f03037819 */ /* 0x000fc800000006ff */
[----:B------:R-:W1:Y:S02]  /*34f0*/  SYNCS.PHASECHK.TRANS64.TRYWAIT P0, [UR7], R3 ;  /* 0x00000003ff0075a7 */ /* 0x000e640008001107 */
[----:B-1----:R-:W-:Y:S05]  /*3500*/  @!P0 BRA `(.L_x_60) ;  /* 0x0000007c00008947 */ /* 0x002fea0003800000 */
.L_x_148:
[----:B------:R-:W-:Y:S01]  /*3510*/  NOP ;  /* 0x0000000000007918 */ /* 0x000fe20000000000 */
[----:B-1----:R-:W1:Y:S01]  /*3520*/  LDS R0, [UR4+0x14] ;  /* 0x00001404ff007984 */ /* 0x002e620008000800 */
[----:B------:R-:W-:Y:S01]  /*3530*/  ULOP3.LUT UR6, UR16, 0xffff, URZ, 0xc0, !UPT ;  /* 0x0000ffff10067892 */ /* 0x000fe2000f8ec0ff */
[----:B------:R-:W-:Y:S01]  /*3540*/  UMOV UR8, 0xffff ;  /* 0x0000ffff00087882 */ /* 0x000fe20000000000 */
[----:B------:R-:W-:Y:S02]  /*3550*/  UMOV UR5, 0x1 ;  /* 0x0000000100057882 */ /* 0x000fe40000000000 */
[----:B------:R-:W-:-:S04]  /*3560*/  USHF.R.U32.HI UR6, URZ, 0x5, UR6 ;  /* 0x00000005ff067899 */ /* 0x000fc80008011606 */
[----:B------:R-:W-:Y:S02]  /*3570*/  USHF.L.U32 UR8, UR8, UR6, URZ ;  /* 0x0000000608087299 */ /* 0x000fe400080006ff */
[----:B------:R-:W-:-:S04]  /*3580*/  USHF.L.U32 UR5, UR5, UR6, URZ ;  /* 0x0000000605057299 */ /* 0x000fc800080006ff */
[----:B-1----:R-:W-:-:S04]  /*3590*/  LOP3.LUT R0, R0, UR8, RZ, 0xc0, !PT ;  /* 0x0000000800007c12 */ /* 0x002fc8000f8ec0ff */
[----:B------:R-:W-:-:S13]  /*35a0*/  ISETP.NE.AND P0, PT, R0, UR8, PT ;  /* 0x0000000800007c0c */ /* 0x000fda000bf05270 */
[----:B------:R-:W-:Y:S05]  /*35b0*/  @P0 BRA `(.L_x_61) ;  /* 0x0000000000580947 */ /* 0x000fea0003800000 */
[----:B------:R-:W1:Y:S02]  /*35c0*/  LDS R0, [UR4+0x18] ;  /* 0x00001804ff007984 */ /* 0x000e640008000800 */
[----:B-1----:R-:W-:-:S04]  /*35d0*/  LOP3.LUT R0, R0, UR5, RZ, 0xc0, !PT ;  /* 0x0000000500007c12 */ /* 0x002fc8000f8ec0ff */
[----:B------:R-:W-:-:S13]  /*35e0*/  ISETP.NE.AND P0, PT, R0, UR5, PT ;  /* 0x0000000500007c0c */ /* 0x000fda000bf05270 */
[----:B------:R-:W-:Y:S05]  /*35f0*/  @P0 BRA `(.L_x_62) ;  /* 0x00000000003c0947 */ /* 0x000fea0003800000 */
[----:B------:R-:W1:Y:S01]  /*3600*/  S2R R2, SR_LANEID ;  /* 0x0000000000027919 */ /* 0x000e620000000000 */
[----:B------:R-:W-:Y:S01]  /*3610*/  ULOP3.LUT UR8, URZ, UR8, URZ, 0x33, !UPT ;  /* 0x00000008ff087292 */ /* 0x000fe2000f8e33ff */
[----:B------:R-:W-:Y:S01]  /*3620*/  LOP3.LUT R4, RZ, UR5, RZ, 0x33, !PT ;  /* 0x00000005ff047c12 */ /* 0x000fe2000f8e33ff */
[----:B------:R-:W-:Y:S02]  /*3630*/  VOTEU.ANY UR7, UPT, PT ;  /* 0x0000000000077886 */ /* 0x000fe400038e0100 */
[----:B------:R-:W-:Y:S01]  /*3640*/  UFLO.U32 UR7, UR7 ;  /* 0x00000007000772bd */ /* 0x000fe200080e0000 */
[----:B------:R-:W2:Y:S01]  /*3650*/  REDUX UR5, R4 ;  /* 0x00000000040573c4 */ /* 0x000ea20000000000 */
[----:B------:R-:W-:-:S06]  /*3660*/  IMAD.U32 R0, RZ, RZ, UR8 ;  /* 0x00000008ff007e24 */ /* 0x000fcc000f8e00ff */
[----:B------:R4:W-:Y:S01]  /*3670*/  UTCATOMSWS.AND URZ, UR8 ;  /* 0x0000000800ff79e3 */ /* 0x0009e20008000000 */
[----:B------:R-:W3:Y:S01]  /*3680*/  REDUX UR6, R0 ;  /* 0x00000000000673c4 */ /* 0x000ee20000000000 */
[----:B-1----:R-:W-:Y:S01]  /*3690*/  ISETP.EQ.U32.AND P0, PT, R2, UR7, PT ;  /* 0x0000000702007c0c */ /* 0x002fe2000bf02070 */
[----:B--2---:R-:W-:Y:S01]  /*36a0*/  IMAD.U32 R2, RZ, RZ, UR5 ;  /* 0x00000005ff027e24 */ /* 0x004fe2000f8e00ff */
[----:B---3--:R-:W-:-:S11]  /*36b0*/  MOV R3, UR6 ;  /* 0x0000000600037c02 */ /* 0x008fd60008000f00 */
[----:B------:R4:W-:Y:S04]  /*36c0*/  @P0 ATOMS.AND RZ, [UR4+0x14], R3 ;  /* 0x00001403ffff098c */ /* 0x0009e8000a800004 */
[----:B------:R4:W-:Y:S01]  /*36d0*/  @P0 ATOMS.AND RZ, [UR4+0x18], R2 ;  /* 0x00001802ffff098c */ /* 0x0009e2000a800004 */
[----:B------:R-:W-:Y:S05]  /*36e0*/  BRA `(.L_x_63) ;  /* 0x0000000000147947 */ /* 0x000fea0003800000 */
.L_x_62:
[----:B------:R-:W-:Y:S02]  /*36f0*/  MOV R2, 0x3710 ;  /* 0x0000371000027802 */ /* 0x000fe40000000f00 */
[----:B---3-5:R-:W-:Y:S05]  /*3700*/  CALL.REL.NOINC `($__internal_0_$__cuda_sm10x_tcgen05_guardrail_trap_col_being_dealloced_not_returned_by_alloc) ;  /* 0x0000007c00e87944 */ /* 0x028fea0003c00000 */
[----:B------:R-:W-:Y:S05]  /*3710*/  BRA `(.L_x_63) ;  /* 0x0000000000087947 */ /* 0x000fea0003800000 */
.L_x_61:
[----:B------:R-:W-:Y:S02]  /*3720*/  MOV R2, 0x3740 ;  /* 0x0000374000027802 */ /* 0x000fe40000000f00 */
[----:B---3-5:R-:W-:Y:S05]  /*3730*/  CALL.REL.NOINC `($__internal_2_$__cuda_sm10x_tcgen05_guardrail_trap_unallocated_columns_being_dealloced) ;  /* 0x0000007c00f47944 */ /* 0x028fea0003c00000 */
.L_x_63:
[----:B------:R-:W-:Y:S01]  /*3740*/  NOP ;  /* 0x0000000000007918 */ /* 0x000fe20000000000 */
[----:B----4-:R-:W-:Y:S05]  /*3750*/  EXIT ;  /* 0x000000000000794d */ /* 0x010fea0003800000 */
.L_x_47:
[----:B------:R-:W-:-:S09]  /*3760*/  UISETP.NE.OR UP2, UPT, UR8, 0x3, !UP2 ;  /* 0x000000030800788c */ /* 0x000fd2000d745670 */
[----:B------:R-:W-:Y:S05]  /*3770*/  BRA.U UP2, `(.L_x_64) ;  /* 0x0000001102147547 */ /* 0x000fea000b800000 */
[----:B------:R-:W1:Y:S01]  /*3780*/  LDC R0, c[0x0][0xb30] ;  /* 0x0002cc00ff007b82 */ /* 0x000e620000000800 */
[----:B------:R-:W2:Y:S01]  /*3790*/  LDCU.64 UR8, c[0x0][0x888] ;  /* 0x00011100ff0877ac */ /* 0x000ea20008000a00 */
[----:B------:R-:W-:Y:S02]  /*37a0*/  HFMA2 R29, -RZ, RZ, 0, 0 ;  /* 0x00000000ff1d7431 */ /* 0x000fe400000001ff */
[----:B------:R-:W-:Y:S01]  /*37b0*/  IMAD.MOV.U32 R31, RZ, RZ, 0x1 ;  /* 0x00000001ff1f7424 */ /* 0x000fe200078e00ff */
[----:B------:R-:W-:Y:S01]  /*37c0*/  MOV R23, 0x4000 ;  /* 0x0000400000177802 */ /* 0x000fe20000000f00 */
[----:B------:R-:W4:Y:S01]  /*37d0*/  LDCU.64 UR4, c[0x0][0x890] ;  /* 0x00011200ff0477ac */ /* 0x000f220008000a00 */
[----:B------:R-:W-:Y:S01]  /*37e0*/  IMAD.MOV.U32 R30, RZ, RZ, RZ ;  /* 0x000000ffff1e7224 */ /* 0x000fe200078e00ff */
[----:B------:R-:W3:Y:S01]  /*37f0*/  LDC R19, c[0x0][0x370] ;  /* 0x0000dc00ff137b82 */ /* 0x000ee20000000800 */
[----:B------:R-:W-:Y:S01]  /*3800*/  UMOV UR7, 0x400 ;  /* 0x0000040000077882 */ /* 0x000fe20000000000 */
[----:B------:R-:W-:-:S02]  /*3810*/  UPLOP3.LUT UP1, UPT, UPT, UPT, UPT, 0x40, 0x4 ;  /* 0x000000000004789c */ /* 0x000fc40003f2e870 */
[----:B------:R-:W-:-:S04]  /*3820*/  ULEA UR7, UR37, UR7, 0x18 ;  /* 0x0000000725077291 */ /* 0x000fc8000f8ec0ff */
[----:B------:R-:W3:Y:S01]  /*3830*/  LDC R2, c[0x0][0xb0c] ;  /* 0x0002c300ff027b82 */ /* 0x000ee20000000800 */
[----:B------:R-:W-:Y:S02]  /*3840*/  UIADD3 UR13, UPT, UPT, UR7, 0x48, URZ ;  /* 0x00000048070d7890 */ /* 0x000fe4000fffe0ff */
[----:B--2---:R-:W-:Y:S02]  /*3850*/  UISETP.NE.U32.AND UP2, UPT, UR8, URZ, UPT ;  /* 0x000000ff0800728c */ /* 0x004fe4000bf45070 */
[----:B------:R-:W-:Y:S02]  /*3860*/  UIADD3 UR33, UPT, UPT, UR7, 0x30, URZ ;  /* 0x0000003007217890 */ /* 0x000fe4000fffe0ff */
[----:B----4-:R-:W-:Y:S01]  /*3870*/  UISETP.NE.U32.AND UP3, UPT, UR4, URZ, UPT ;  /* 0x000000ff0400728c */ /* 0x010fe2000bf65070 */
[----:B------:R-:W2:Y:S01]  /*3880*/  LDC R18, c[0x0][0xb20] ;  /* 0x0002c800ff127b82 */ /* 0x000ea20000000800 */
[----:B-1----:R-:W-:Y:S01]  /*3890*/  ISETP.NE.AND P1, PT, R0, 0x1, PT ;  /* 0x000000010000780c */ /* 0x002fe20003f25270 */
[----:B------:R-:W-:-:S02]  /*38a0*/  UISETP.NE.AND.EX UP2, UPT, UR9, URZ, UPT, UP2 ;  /* 0x000000ff0900728c */ /* 0x000fc4000bf45320 */
[----:B------:R-:W-:Y:S02]  /*38b0*/  UIADD3 UR25, UPT, UPT, UR7, 0x38, URZ ;  /* 0x0000003807197890 */ /* 0x000fe4000fffe0ff */
[----:B------:R-:W-:Y:S02]  /*38c0*/  UIADD3 UR17, UPT, UPT, UR7, 0x40, URZ ;  /* 0x0000004007117890 */ /* 0x000fe4000fffe0ff */
[----:B------:R-:W1:Y:S01]  /*38d0*/  LDC.64 R32, c[0x0][0x348] ;  /* 0x0000d200ff207b82 */ /* 0x000e620000000a00 */
[----:B------:R-:W-:Y:S02]  /*38e0*/  UPRMT UR13, UR37, 0x654, UR13 ;  /* 0x00000654250d7896 */ /* 0x000fe4000800000d */
[----:B------:R-:W-:-:S05]  /*38f0*/  UISETP.NE.AND.EX UP3, UPT, UR5, URZ, UPT, UP3 ;  /* 0x000000ff0500728c */ /* 0x000fca000bf65330 */
[----:B------:R-:W4:Y:S08]  /*3900*/  LDC.64 R16, c[0x0][0xb10] ;  /* 0x0002c400ff107b82 */ /* 0x000f300000000a00 */
[----:B------:R-:W1:Y:S08]  /*3910*/  LDC.64 R6, c[0x0][0xb18] ;  /* 0x0002c600ff067b82 */ /* 0x000e700000000a00 */
[----:B------:R-:W1:Y:S08]  /*3920*/  LDC.64 R4, c[0x0][0xb28] ;  /* 0x0002ca00ff047b82 */ /* 0x000e700000000a00 */
[----:B--23--:R-:W1:Y:S02]  /*3930*/  LDC R22, c[0x0][0x374] ;  /* 0x0000dd00ff167b82 */ /* 0x00ce640000000800 */
.L_x_75:
[C---:B------:R-:W-:Y:S02]  /*3940*/  LEA R0, R30.reuse, UR7, 0x3 ;  /* 0x000000071e007c11 */ /* 0x040fe4000f8e18ff */
[----:B------:R-:W-:Y:S02]  /*3950*/  SHF.L.U32 R3, R29, 0x1f, RZ ;  /* 0x0000001f1d037819 */ /* 0x000fe400000006ff */
[----:B------:R-:W-:Y:S02]  /*3960*/  LEA R24, R30, UR7, 0x4 ;  /* 0x000000071e187c11 */ /* 0x000fe4000f8e20ff */
[----:B--2---:R-:W2:Y:S02]  /*3970*/  SYNCS.PHASECHK.TRANS64.TRYWAIT P0, [R0+URZ+0x80], R3 ;  /* 0x00008003000075a7 */ /* 0x004ea400080011ff */
[----:B--2---:R-:W-:Y:S05]  /*3980*/  @!P0 BRA `(.L_x_65) ;  /* 0x0000007400f88947 */ /* 0x004fea0003800000 */
.L_x_149:
[----:B------:R-:W-:Y:S01]  /*3990*/  ISETP.GE.AND P0, PT, R72, 0x1, PT ;  /* 0x000000014800780c */ /* 0x000fe20003f06270 */
[----:B------:R-:W3:Y:S01]  /*39a0*/  LDS.128 R24, [R24+0xf0] ;  /* 0x0000f00018187984 */ /* 0x000ee20000000c00 */
[----:B--2---:R-:W-:Y:S01]  /*39b0*/  VIADD R0, R0, 0x90 ;  /* 0x0000009000007836 */ /* 0x004fe20000000000 */
[----:B------:R-:W-:Y:S01]  /*39c0*/  @!PT LDS RZ, [RZ] ;  /* 0x00000000fffff984 */ /* 0x000fe20000000800 */
[----:B------:R-:W-:Y:S01]  /*39d0*/  @!PT LDS RZ, [RZ] ;  /* 0x00000000fffff984 */ /* 0x000fe20000000800 */
[----:B------:R-:W-:Y:S01]  /*39e0*/  @!PT LDS RZ, [RZ] ;  /* 0x00000000fffff984 */ /* 0x000fe20000000800 */
[----:B------:R-:W-:Y:S01]  /*39f0*/  @!PT LDS RZ, [RZ] ;  /* 0x00000000fffff984 */ /* 0x000fe20000000800 */
[----:B------:R2:W-:Y:S06]  /*3a00*/  MEMBAR.ALL.CTA ;  /* 0x0000000000007992 */ /* 0x0005ec0000008000 */
[----:B--2---:R-:W2:Y:S01]  /*3a10*/  FENCE.VIEW.ASYNC.S ;  /* 0x00000000000073c6 */ /* 0x004ea20000000000 */
[----:B------:R-:W-:Y:S04]  /*3a20*/  PRMT R0, RZ, 0x654, R0 ;  /* 0x00000654ff007816 */ /* 0x000fe80000000000 */
[----:B--2---:R2:W-:Y:S01]  /*3a30*/  SYNCS.ARRIVE.TRANS64.RED.A1T0 RZ, [R0+URZ], RZ ;  /* 0x000000ff00ff79a7 */ /* 0x0045e200081004ff */
[----:B---3--:R-:W-:Y:S11]  /*3a40*/  LOP3.LUT P3, RZ, R26, 0x1, RZ, 0xc0, !PT ;  /* 0x000000011aff7812 */ /* 0x008ff6000786c0ff */
[----:B------:R-:W-:Y:S02]  /*3a50*/  @!UPT UIADD3 URZ, UPT, UPT, URZ, URZ, URZ ;  /* 0x000000fffffff290 */ /* 0x000fe4000fffe0ff */
[----:B------:R-:W-:Y:S02]  /*3a60*/  @P3 MOV R13, R24 ;  /* 0x00000018000d3202 */ /* 0x000fe40000000f00 */
[----:B------:R-:W-:Y:S01]  /*3a70*/  @P3 LOP3.LUT R8, R25, 0xffff, RZ, 0xc0, !PT ;  /* 0x0000ffff19083812 */ /* 0x000fe200078ec0ff */
[----:B--2---:R-:W-:Y:S06]  /*3a80*/  @!P0 BRA `(.L_x_66) ;  /* 0x0000000000a48947 */ /* 0x004fec0003800000 */
[----:B-1----:R-:W-:Y:S01]  /*3a90*/  IMAD.HI.U32 R35, R22, R7, RZ ;  /* 0x0000000716237227 */ /* 0x002fe200078e00ff */
[----:B------:R-:W-:Y:S02]  /*3aa0*/  ISETP.NE.AND P0, PT, R6, 0x1, PT ;  /* 0x000000010600780c */ /* 0x000fe40003f05270 */
[----:B------:R-:W-:Y:S01]  /*3ab0*/  ISETP.NE.AND P2, PT, R72, 0x1, PT ;  /* 0x000000014800780c */ /* 0x000fe20003f45270 */
[----:B----4-:R-:W-:Y:S01]  /*3ac0*/  IMAD.HI.U32 R34, R19, R16, RZ ;  /* 0x0000001013227227 */ /* 0x010fe200078e00ff */
[----:B------:R-:W-:Y:S02]  /*3ad0*/  SHF.R.U32.HI R35, RZ, R18, R35 ;  /* 0x00000012ff237219 */ /* 0x000fe40000011623 */
[----:B------:R-:W-:Y:S01]  /*3ae0*/  ISETP.NE.AND P4, PT, R2, 0x1, PT ;  /* 0x000000010200780c */ /* 0x000fe20003f85270 */
[----:B------:R-:W-:Y:S01]  /*3af0*/  IMAD.HI.U32 R36, R13, R16, RZ ;  /* 0x000000100d247227 */ /* 0x000fe200078e00ff */
[----:B------:R-:W-:Y:S02]  /*3b00*/  SHF.R.U32.HI R34, RZ, R17, R34 ;  /* 0x00000011ff227219 */ /* 0x000fe40000011622 */
[----:B------:R-:W-:Y:S01]  /*3b10*/  SEL R3, R22, R35, !P0 ;  /* 0x0000002316037207 */ /* 0x000fe20004000000 */
[C---:B------:R-:W-:Y:S01]  /*3b20*/  IMAD.HI.U32 R35, R8.reuse, R7, RZ ;  /* 0x0000000708237227 */ /* 0x040fe200078e00ff */
[----:B------:R-:W-:Y:S02]  /*3b30*/  SEL R11, R19, R34, !P4 ;  /* 0x00000022130b7207 */ /* 0x000fe40006000000 */
[----:B------:R-:W-:Y:S01]  /*3b40*/  SHF.R.U32.HI R36, RZ, R17, R36 ;  /* 0x00000011ff247219 */ /* 0x000fe20000011624 */
[----:B------:R-:W-:Y:S01]  /*3b50*/  IMAD.HI.U32 R38, R3, R4, RZ ;  /* 0x0000000403267227 */ /* 0x000fe200078e00ff */
[----:B------:R-:W-:Y:S03]  /*3b60*/  SHF.R.U32.HI R35, RZ, R18, R35 ;  /* 0x00000012ff237219 */ /* 0x000fe60000011623 */
[----:B------:R-:W-:Y:S01]  /*3b70*/  IMAD.HI.U32 R34, R11, R4, RZ ;  /* 0x000000040b227227 */ /* 0x000fe200078e00ff */
[----:B------:R-:W-:Y:S02]  /*3b80*/  @P2 SHF.R.U32.HI R3, RZ, R5, R38 ;  /* 0x00000005ff032219 */ /* 0x000fe40000011626 */
[----:B------:R-:W-:Y:S02]  /*3b90*/  SEL R9, R8, R35, !P0 ;  /* 0x0000002308097207 */ /* 0x000fe40004000000 */
[----:B------:R-:W-:Y:S01]  /*3ba0*/  @P2 SHF.R.U32.HI R11, RZ, R5, R34 ;  /* 0x00000005ff0b2219 */ /* 0x000fe20000011622 */
[C---:B------:R-:W-:Y:S01]  /*3bb0*/  IMAD R10, R72.reuse, R3, RZ ;  /* 0x00000003480a7224 */ /* 0x040fe200078e02ff */
[----:B------:R-:W-:Y:S01]  /*3bc0*/  SEL R3, R13, R36, !P4 ;  /* 0x000000240d037207 */ /* 0x000fe20006000000 */
[C---:B------:R-:W-:Y:S03]  /*3bd0*/  IMAD.HI.U32 R14, R9.reuse, R4, RZ ;  /* 0x00000004090e7227 */ /* 0x040fe600078e00ff */
[----:B------:R-:W-:Y:S01]  /*3be0*/  ISETP.GE.AND P0, PT, R9, R10, PT ;  /* 0x0000000a0900720c */ /* 0x000fe20003f06270 */
[C---:B------:R-:W-:Y:S01]  /*3bf0*/  IMAD R12, R72.reuse, R11, RZ ;  /* 0x0000000b480c7224 */ /* 0x040fe200078e02ff */
[-C--:B------:R-:W-:Y:S04]  /*3c00*/  SHF.R.U32.HI R14, RZ, R5.reuse, R14 ;  /* 0x00000005ff0e7219 */ /* 0x080fe8000001160e */
[----:B------:R-:W-:Y:S02]  /*3c10*/  ISETP.GE.OR P0, PT, R3, R12, P0 ;  /* 0x0000000c0300720c */ /* 0x000fe40000706670 */
[----:B------:R-:W-:Y:S05]  /*3c20*/  SEL R15, R9, R14, !P2 ;  /* 0x0000000e090f7207 */ /* 0x000fea0005000000 */
[----:B------:R-:W-:Y:S04]  /*3c30*/  IMAD.MOV R14, RZ, RZ, -R15 ;  /* 0x000000ffff0e7224 */ /* 0x000fe800078e0a0f */
[----:B------:R-:W-:Y:S02]  /*3c40*/  IMAD R14, R72, R14, R9 ;  /* 0x0000000e480e7224 */ /* 0x000fe400078e0209 */
[C---:B------:R-:W-:Y:S05]  /*3c50*/  @!P0 IMAD.HI.U32 R10, R3.reuse, R4, RZ ;  /* 0x00000004030a8227 */ /* 0x040fea00078e00ff */
[----:B------:R-:W-:Y:S04]  /*3c60*/  @!P0 SHF.R.U32.HI R10, RZ, R5, R10 ;  /* 0x00000005ff0a8219 */ /* 0x000fe8000001160a */
[----:B------:R-:W-:Y:S01]  /*3c70*/  @!P0 SEL R0, R3, R10, !P2 ;  /* 0x0000000a03008207 */ /* 0x000fe20005000000 */
[----:B------:R-:W-:Y:S03]  /*3c80*/  IMAD.MOV R10, RZ, RZ, -R3 ;  /* 0x000000ffff0a7224 */ /* 0x000fe600078e0a03 */
[----:B------:R-:W-:Y:S01]  /*3c90*/  @!P0 IADD3 R15, PT, PT, R15, -R0, RZ ;  /* 0x800000000f0f8210 */ /* 0x000fe20007ffe0ff */
[----:B------:R-:W-:Y:S01]  /*3ca0*/  @!P0 IMAD R0, R11, R14, R0 ;  /* 0x0000000e0b008224 */ /* 0x000fe200078e0200 */
[----:B------:R-:W-:Y:S01]  /*3cb0*/  IADD3 R11, PT, PT, -R9, RZ, RZ ;  /* 0x000000ff090b7210 */ /* 0x000fe20007ffe1ff */
[----:B------:R-:W-:Y:S02]  /*3cc0*/  IMAD R13, R2, R10, R13 ;  /* 0x0000000a020d7224 */ /* 0x000fe400078e020d */
[----:B------:R-:W-:Y:S02]  /*3cd0*/  @!P0 IMAD R9, R15, R72, R3 ;  /* 0x000000480f098224 */ /* 0x000fe400078e0203 */
[----:B------:R-:W-:Y:S02]  /*3ce0*/  @!P0 IMAD.MOV.U32 R3, RZ, RZ, R0 ;  /* 0x000000ffff038224 */ /* 0x000fe400078e0000 */
[----:B------:R-:W-:Y:S02]  /*3cf0*/  IMAD R8, R6, R11, R8 ;  /* 0x0000000b06087224 */ /* 0x000fe400078e0208 */
[----:B------:R-:W-:Y:S02]  /*3d00*/  IMAD R13, R3, R2, R13 ;  /* 0x00000002030d7224 */ /* 0x000fe400078e020d */
[----:B------:R-:W-:Y:S02]  /*3d10*/  IMAD R8, R9, R6, R8 ;  /* 0x0000000609087224 */ /* 0x000fe400078e0208 */
.L_x_66:
[----:B------:R-:W-:Y:S05]  /*3d20*/  BRA.U UP1, `(.L_x_67) ;  /* 0x0000000101107547 */ /* 0x000fea000b800000 */
[----:B------:R-:W-:Y:S04]  /*3d30*/  MOV R0, UR6 ;  /* 0x0000000600007c02 */ /* 0x000fe80008000f00 */
[----:B------:R-:W-:Y:S04]  /*3d40*/  SHF.L.U32 R3, R0, 0x1f, RZ ;  /* 0x0000001f00037819 */ /* 0x000fe800000006ff */
[----:B------:R-:W2:Y:S02]  /*3d50*/  SYNCS.PHASECHK.TRANS64.TRYWAIT P0, [UR7+0x78], R3 ;  /* 0x00007803ff0075a7 */ /* 0x000ea40008001107 */
[----:B--2---:R-:W-:Y:S05]  /*3d60*/  @!P0 BRA `(.L_x_68) ;  /* 0x0000007400148947 */ /* 0x004fea0003800000 */
.L_x_67:
[----:B------:R-:W-:Y:S02]  /*3d70*/  R2UR UR35, R21 ;  /* 0x00000000152372ca */ /* 0x000fe400000e0000 */
[----:B------:R-:W-:Y:S02]  /*3d80*/  R2UR UR34, R20 ;  /* 0x00000000142272ca */ /* 0x000fe400000e0000 */
[----:B------:R-:W-:Y:S02]  /*3d90*/  ISETP.NE.U32.AND P2, PT, RZ, UR4, PT ;  /* 0x00000004ff007c0c */ /* 0x000fe4000bf45070 */
[----:B------:R-:W-:Y:S02]  /*3da0*/  SHF.L.U32 R12, R31, 0x1f, RZ ;  /* 0x0000001f1f0c7819 */ /* 0x000fe400000006ff */
[----:B------:R-:W-:Y:S05]  /*3db0*/  ISETP.NE.AND.EX P2, PT, RZ, UR5, PT, P2 ;  /* 0x00000005ff007c0c */ /* 0x000fea000bf45320 */
[----:B------:R-:W-:Y:S02]  /*3dc0*/  USHF.L.U32 UR35, UR35, 0x7, URZ ;  /* 0x0000000723237899 */ /* 0x000fe400080006ff */
[----:B------:R-:W-:Y:S01]  /*3dd0*/  USHF.L.U32 UR34, UR34, 0x8, URZ ;  /* 0x0000000822227899 */ /* 0x000fe200080006ff */
[----:B------:R-:W-:Y:S11]  /*3de0*/  BRA.U !UP3, `(.L_x_69) ;  /* 0x000000010b347547 */ /* 0x000ff6000b800000 */
[----:B------:R-:W-:Y:S01]  /*3df0*/  UPLOP3.LUT UP0, UPT, UPT, UPT, UP2, 0x80, 0x8 ;  /* 0x000000000008789c */ /* 0x000fe20003f0f020 */
[----:B--2---:R-:W-:Y:S02]  /*3e00*/  HFMA2 R0, -RZ, RZ, 0, 5.9604644775390625e-08 ;  /* 0x00000001ff007431 */ /* 0x004fe400000001ff */
[----:B------:R-:W-:Y:S03]  /*3e10*/  IMAD.MOV.U32 R155, RZ, RZ, 0x1 ;  /* 0x00000001ff9b7424 */ /* 0x000fe600078e00ff */
[----:B------:R-:W-:Y:S05]  /*3e20*/  PLOP3.LUT P0, PT, PT, PT, UP0, 0x80, 0x8 ;  /* 0x000000000008781c */ /* 0x000fea0003f0f008 */
[----:B------:R-:W2:Y:S01]  /*3e30*/  @UP0 LDCU.64 UR10, c[0x0][0x888] ;  /* 0x00011100ff0a07ac */ /* 0x000ea20008000a00 */
[----:B------:R-:W-:Y:S07]  /*3e40*/  @UP0 UIMAD UR8, UR36, UR4, URZ ;  /* 0x00000004240802a4 */ /* 0x000fee000f8e02ff */
[----:B------:R-:W-:Y:S01]  /*3e50*/  @!P0 PRMT R155, R0, 0x7610, R155 ;  /* 0x00007610009b8816 */ /* 0x000fe2000000009b */
[----:B--2---:R-:W-:Y:S03]  /*3e60*/  @UP0 UIMAD.WIDE UR10, UR8, 0x4, UR10 ;  /* 0x00000004080a08a5 */ /* 0x004fe6000f8e020a */
[----:B------:R-:W2:Y:S03]  /*3e70*/  @!UP0 LDCU UR8, c[0x0][0x880] ;  /* 0x00011000ff0887ac */ /* 0x000ea60008000800 */
[----:B------:R-:W-:Y:S01]  /*3e80*/  IMAD.U32 R10, RZ, RZ, UR10 ;  /* 0x0000000aff0a7e24 */ /* 0x000fe2000f8e00ff */
[----:B------:R-:W-:Y:S05]  /*3e90*/  MOV R11, UR11 ;  /* 0x0000000b000b7c02 */ /* 0x000fea0008000f00 */
[----:B-----5:R3:W5:Y:S02]  /*3ea0*/  @P0 LDG.E R81, desc[UR46][R10.64] ;  /* 0x0000002e0a510981 */ /* 0x020764000c1e1900 */
[----:B--23--:R-:W-:Y:S07]  /*3eb0*/  @!P0 IMAD.U32 R81, RZ, RZ, UR8 ;  /* 0x00000008ff518e24 */ /* 0x00cfee000f8e00ff */
.L_x_69:
[----:B-----5:R-:W-:Y:S01]  /*3ec0*/  @!P2 FSETP.EQ.AND P0, PT, R81, RZ, PT ;  /* 0x000000ff5100a20b */ /* 0x020fe20003f02000 */
[----:B------:R-:W-:Y:S01]  /*3ed0*/  @!UPT UIADD3 URZ, UPT, UPT, URZ, URZ, URZ ;  /* 0x000000fffffff290 */ /* 0x000fe2000fffe0ff */
[----:B------:R-:W-:Y:S11]  /*3ee0*/  @!P2 BRA `(.L_x_70) ;  /* 0x000000000014a947 */ /* 0x000ff60003800000 */
[----:B------:R-:W-:Y:S02]  /*3ef0*/  LOP3.LUT P2, RZ, R155, 0xff, RZ, 0xc0, !PT ;  /* 0x000000ff9bff7812 */ /* 0x000fe4000784c0ff */
[----:B------:R-:W-:Y:S04]  /*3f00*/  PLOP3.LUT P0, PT, PT, PT, UP0, 0x80, 0x8 ;  /* 0x000000000008781c */ /* 0x000fe80003f0f008 */
[----:B------:R-:W-:Y:S07]  /*3f10*/  PLOP3.LUT P0, PT, P0, PT, PT, 0x8, 0x80 ;  /* 0x000000000080781c */ /* 0x000fee000070e170 */
[----:B------:R-:W-:Y:S11]  /*3f20*/  @P2 FSETP.EQ.AND P0, PT, R81, RZ, PT ;  /* 0x000000ff5100220b */ /* 0x000ff60003f02000 */
[----:B------:R-:W-:Y:S02]  /*3f30*/  @!UPT UIADD3 URZ, UPT, UPT, URZ, URZ, URZ ;  /* 0x000000fffffff290 */ /* 0x000fe4000fffe0ff */
.L_x_70:
[----:B------:R-:W3:Y:S01]  /*3f40*/  SYNCS.PHASECHK.TRANS64.TRYWAIT P2, [UR7+0x50], R12 ;  /* 0x0000500cff0075a7 */ /* 0x000ee20008041107 */
[----:B------:R-:W-:Y:S04]  /*3f50*/  ELECT P4, URZ, PT ;  /* 0x0000000000ff782f */ /* 0x000fe80003880000 */
[----:B------:R-:W-:Y:S11]  /*3f60*/  PLOP3.LUT P4, PT, P0, P4, PT, 0xf2, 0x2f ;  /* 0x00000000002f781c */ /* 0x000ff60000789e72 */
[----:B------:R-:W-:Y:S02]  /*3f70*/  @!UPT UIADD3 URZ, UPT, UPT, URZ, URZ, URZ ;  /* 0x000000fffffff290 */ /* 0x000fe4000fffe0ff */
[----:B-1----:R-:W-:Y:S05]  /*3f80*/  @!P4 IADD3 R9, P0, PT, R32, 0x580, RZ ;  /* 0x000005802009c810 */ /* 0x002fea0007f1e0ff */
[----:B--2---:R-:W-:Y:S01]  /*3f90*/  @!P4 IMAD.X R0, RZ, RZ, R33, P0 ;  /* 0x000000ffff00c224 */ /* 0x004fe200000e0621 */
[----:B---3--:R-:W-:Y:S07]  /*3fa0*/  @!P2 BRA `(.L_x_71) ;  /* 0x00000070009ca947 */ /* 0x008fee0003800000 */
.L_x_152:
[----:B------:R-:W-:Y:S01]  /*3fb0*/  @!P4 R2UR UR8, R0 ;  /* 0x000000000008c2ca */ /* 0x000fe200000e0000 */
[----:B------:R-:W-:Y:S01]  /*3fc0*/  VOTEU.ALL UP1, P4 ;  /* 0x0000000000ff7886 */ /* 0x000fe20002020000 */
[----:B------:R-:W-:Y:S01]  /*3fd0*/  @!P4 R2UR UR9, R9 ;  /* 0x000000000909c2ca */ /* 0x000fe200000e0000 */
[----:B------:R-:W-:Y:S01]  /*3fe0*/  @!P4 IMAD.MOV.U32 R0, RZ, RZ, 0x4000 ;  /* 0x00004000ff00c424 */ /* 0x000fe200078e00ff */
[----:B------:R-:W-:Y:S01]  /*3ff0*/  UMOV UR10, 0x0 ;  /* 0x00000000000a7882 */ /* 0x000fe20000000000 */
[----:B------:R-:W-:Y:S01]  /*4000*/  UMOV UR11, 0x10000000 ;  /* 0x10000000000b7882 */ /* 0x000fe20000000000 */
[----:B------:R-:W-:Y:S01]  /*4010*/  @!UP1 UIADD3 UR32, UPT, UPT, UR7, 0x400, URZ ;  /* 0x0000040007209890 */ /* 0x000fe2000fffe0ff */
[----:B------:R-:W-:Y:S01]  /*4020*/  @!P4 IADD3 R9, P0, PT, R32, 0x580, RZ ;  /* 0x000005802009c810 */ /* 0x000fe20007f1e0ff */
[----:B------:R-:W-:Y:S05]  /*4030*/  VOTEU.ALL UP1, P4 ;  /* 0x0000000000ff7886 */ /* 0x000fea0002020000 */
[----:B------:R-:W-:Y:S01]  /*4040*/  IMAD.U32 R11, RZ, RZ, UR8 ;  /* 0x00000008ff0b7e24 */ /* 0x000fe2000f8e00ff */
[----:B------:R-:W-:Y:S01]  /*4050*/  UPRMT UR8, UR37, 0x654, UR33 ;  /* 0x0000065425087896 */ /* 0x000fe20008000021 */
[----:B------:R-:W-:Y:S03]  /*4060*/  IMAD.U32 R10, RZ, RZ, UR9 ;  /* 0x00000009ff0a7e24 */ /* 0x000fe6000f8e00ff */
[----:B------:R-:W-:Y:S02]  /*4070*/  @!P4 R2UR UR15, R11 ;  /* 0x000000000b0fc2ca */ /* 0x000fe400000e0000 */
[----:B------:R-:W-:Y:S11]  /*4080*/  @!P4 R2UR UR14, R10 ;  /* 0x000000000a0ec2ca */ /* 0x000ff600000e0000 */
[----:B------:R-:W-:Y:S02]  /*4090*/  @!UPT UIADD3 URZ, UPT, UPT, URZ, URZ, URZ ;  /* 0x000000fffffff290 */ /* 0x000fe4000fffe0ff */
[----:B------:R2:W-:Y:S01]  /*40a0*/  @!UP1 UTMALDG.3D [UR32], [UR14], desc[UR10] ;  /* 0x00000a200e0095b4 */ /* 0x0005e20008011000 */
[----:B------:R3:W-:Y:S01]  /*40b0*/  @!P4 SYNCS.ARRIVE.TRANS64.RED.A0TR RZ, [UR7+0x30], R0 ;  /* 0x00003000ffffc9a7 */ /* 0x0007e20008300407 */
[----:B------:R-:W-:Y:S01]  /*40c0*/  SYNCS.ARRIVE.TRANS64.RED.A1T0 RZ, [UR8], RZ ;  /* 0x000000ffffff79a7 */ /* 0x000fe20008100408 */
[----:B---3--:R-:W-:Y:S01]  /*40d0*/  @!P4 IMAD.X R0, RZ, RZ, R33, P0 ;  /* 0x000000ffff00c224 */ /* 0x008fe200000e0621 */
[----:B------:R-:W3:Y:S02]  /*40e0*/  SYNCS.PHASECHK.TRANS64.TRYWAIT P2, [UR7+0x58], R12 ;  /* 0x0000580cff0075a7 */ /* 0x000ee40008041107 */
[----:B--23--:R-:W-:Y:S05]  /*40f0*/  @!P2 BRA `(.L_x_72) ;  /* 0x000000700060a947 */ /* 0x00cfea0003800000 */
.L_x_154:
        /* <DEDUP_REMOVED lines=8> */
[----:B------:R-:W-:Y:S01]  /*4180*/  @!UP1 UIADD3 UR24, UPT, UPT, UR7, 0x4400, URZ ;  /* 0x0000440007189890 */ /* 0x000fe2000fffe0ff */
[----:B------:R-:W-:Y:S01]  /*4190*/  VOTEU.ALL UP1, P4 ;  /* 0x0000000000ff7886 */ /* 0x000fe20002020000 */
[----:B------:R-:W-:Y:S01]  /*41a0*/  UMOV UR27, UR35 ;  /* 0x00000023001b7c82 */ /* 0x000fe20008000000 */
[----:B------:R-:W-:Y:S02]  /*41b0*/  UMOV UR28, UR36 ;  /* 0x00000024001c7c82 */ /* 0x000fe40008000000 */
[----:B------:R-:W-:Y:S01]  /*41c0*/  IMAD.U32 R11, RZ, RZ, UR8 ;  /* 0x00000008ff0b7e24 */ /* 0x000fe2000f8e00ff */
[----:B------:R-:W-:Y:S01]  /*41d0*/  UPRMT UR8, UR37, 0x654, UR25 ;  /* 0x0000065425087896 */ /* 0x000fe20008000019 */
[----:B------:R-:W-:Y:S02]  /*41e0*/  IMAD.U32 R10, RZ, RZ, UR9 ;  /* 0x00000009ff0a7e24 */ /* 0x000fe4000f8e00ff */
[----:B------:R-:W-:Y:S01]  /*41f0*/  @!P4 IMAD.X R20, RZ, RZ, R33, P0 ;  /* 0x000000ffff14c224 */ /* 0x000fe200000e0621 */
[----:B------:R-:W-:Y:S02]  /*4200*/  @!P4 R2UR UR15, R11 ;  /* 0x000000000b0fc2ca */ /* 0x000fe400000e0000 */
[----:B------:R-:W-:Y:S11]  /*4210*/  @!P4 R2UR UR14, R10 ;  /* 0x000000000a0ec2ca */ /* 0x000ff600000e0000 */
[----:B------:R-:W-:Y:S02]  /*4220*/  @!UPT UIADD3 URZ, UPT, UPT, URZ, URZ, URZ ;  /* 0x000000fffffff290 */ /* 0x000fe4000fffe0ff */
[----:B------:R2:W-:Y:S01]  /*4230*/  @!UP1 UTMALDG.3D [UR24], [UR14], desc[UR10] ;  /* 0x00000a180e0095b4 */ /* 0x0005e20008011000 */
[----:B------:R2:W-:Y:S01]  /*4240*/  @!P4 SYNCS.ARRIVE.TRANS64.RED.A0TR RZ, [UR7+0x38], R0 ;  /* 0x00003800ffffc9a7 */ /* 0x0005e20008300407 */
[----:B------:R-:W-:Y:S01]  /*4250*/  SYNCS.ARRIVE.TRANS64.RED.A1T0 RZ, [UR8], RZ ;  /* 0x000000ffffff79a7 */ /* 0x000fe20008100408 */
[----:B------:R-:W3:Y:S02]  /*4260*/  SYNCS.PHASECHK.TRANS64.TRYWAIT P2, [UR7+0x60], R12 ;  /* 0x0000600cff0075a7 */ /* 0x000ee40008041107 */
[----:B--23--:R-:W-:Y:S05]  /*4270*/  @!P2 BRA `(.L_x_73) ;  /* 0x000000700018a947 */ /* 0x00cfea0003800000 */
.L_x_156:
[----:B------:R-:W2:Y:S01]  /*4280*/  LDC.64 R14, c[0x0][0xb10] ;  /* 0x0002c400ff0e7b82 */ /* 0x000ea20000000a00 */
[----:B------:R-:W-:Y:S01]  /*4290*/  @!P4 R2UR UR8, R20 ;  /* 0x000000001408c2ca */ /* 0x000fe200000e0000 */
[----:B------:R-:W-:Y:S01]  /*42a0*/  VOTEU.ALL UP1, P4 ;  /* 0x0000000000ff7886 */ /* 0x000fe20002020000 */
[----:B------:R-:W-:Y:S01]  /*42b0*/  @!P4 R2UR UR9, R21 ;  /* 0x000000001509c2ca */ /* 0x000fe200000e0000 */
[----:B------:R-:W-:Y:S01]  /*42c0*/  UMOV UR10, 0x0 ;  /* 0x00000000000a7882 */ /* 0x000fe20000000000 */
[----:B------:R-:W-:Y:S03]  /*42d0*/  UMOV UR11, 0x10000000 ;  /* 0x10000000000b7882 */ /* 0x000fe60000000000 */
[----:B------:R-:W3:Y:S01]  /*42e0*/  LDC.64 R10, c[0x0][0xb18] ;  /* 0x0002c600ff0a7b82 */ /* 0x000ee20000000a00 */
[----:B------:R-:W-:Y:S01]  /*42f0*/  @!UP1 UIADD3 UR18, UPT, UPT, UR34, 0x80, URZ ;  /* 0x0000008022129890 */ /* 0x000fe2000fffe0ff */
[----:B------:R-:W-:Y:S01]  /*4300*/  @P3 SHF.R.U32.HI R28, RZ, 0x10, R25 ;  /* 0x00000010ff1c3819 */ /* 0x000fe20000011619 */
[----:B------:R-:W-:Y:S01]  /*4310*/  @!UP1 UIADD3 UR16, UPT, UPT, UR7, 0x8400, URZ ;  /* 0x0000840007109890 */ /* 0x000fe2000fffe0ff */
[----:B------:R-:W-:Y:S01]  /*4320*/  VIADD R30, R30, 0x1 ;  /* 0x000000011e1e7836 */ /* 0x000fe20000000000 */
[----:B------:R-:W-:Y:S03]  /*4330*/  VOTEU.ALL UP1, P4 ;  /* 0x0000000000ff7886 */ /* 0x000fe60002020000 */
[----:B------:R-:W5:Y:S01]  /*4340*/  @!P1 LDC R0, c[0x0][0xb20] ;  /* 0x0002c800ff009b82 */ /* 0x000f620000000800 */
[----:B------:R-:W-:Y:S01]  /*4350*/  UMOV UR19, UR35 ;  /* 0x0000002300137c82 */ /* 0x000fe20008000000 */
[----:B------:R-:W-:Y:S01]  /*4360*/  IMAD.U32 R21, RZ, RZ, UR8 ;  /* 0x00000008ff157e24 */ /* 0x000fe2000f8e00ff */
[----:B------:R-:W-:Y:S05]  /*4370*/  UMOV UR20, UR36 ;  /* 0x0000002400147c82 */ /* 0x000fea0008000000 */
[----:B-1----:R-:W1:Y:S01]  /*4380*/  @!P1 LDC R3, c[0x0][0xb0c] ;  /* 0x0002c300ff039b82 */ /* 0x002e620000000800 */
[----:B------:R-:W-:Y:S01]  /*4390*/  IMAD.U32 R20, RZ, RZ, UR9 ;  /* 0x00000009ff147e24 */ /* 0x000fe2000f8e00ff */
[----:B------:R-:W-:Y:S01]  /*43a0*/  UPRMT UR8, UR37, 0x654, UR17 ;  /* 0x0000065425087896 */ /* 0x000fe20008000011 */
[----:B------:R-:W-:Y:S03]  /*43b0*/  @!P4 R2UR UR15, R21 ;  /* 0x00000000150fc2ca */ /* 0x000fe600000e0000 */
[----:B------:R-:W-:Y:S01]  /*43c0*/  @!P4 R2UR UR14, R20 ;  /* 0x00000000140ec2ca */ /* 0x000fe200000e0000 */
[----:B------:R-:W-:Y:S11]  /*43d0*/  @!P4 IMAD.MOV.U32 R20, RZ, RZ, 0x4000 ;  /* 0x00004000ff14c424 */ /* 0x000ff600078e00ff */
[----:B------:R-:W-:Y:S01]  /*43e0*/  @!UPT UIADD3 URZ, UPT, UPT, URZ, URZ, URZ ;  /* 0x000000fffffff290 */ /* 0x000fe2000fffe0ff */
[----:B------:R1:W-:Y:S01]  /*43f0*/  @!UP1 UTMALDG.3D [UR16], [UR14], desc[UR10] ;  /* 0x00000a100e0095b4 */ /* 0x0003e20008011000 */
[----:B------:R1:W-:Y:S02]  /*4400*/  @!P4 SYNCS.ARRIVE.TRANS64.RED.A0TR RZ, [UR7+0x40], R20 ;  /* 0x00004014ffffc9a7 */ /* 0x0003e40008300407 */
[----:B-1----:R-:W-:Y:S01]  /*4410*/  @!P1 ISETP.NE.AND P2, PT, R3, 0x1, PT ;  /* 0x000000010300980c */ /* 0x002fe20003f45270 */
[C---:B--2---:R-:W-:Y:S01]  /*4420*/  @!P1 IMAD.HI.U32 R14, R13.reuse, R14, RZ ;  /* 0x0000000e0d0e9227 */ /* 0x044fe200078e00ff */
[----:B---3--:R-:W-:Y:S03]  /*4430*/  @!P1 ISETP.NE.AND P0, PT, R10, 0x1, PT ;  /* 0x000000010a00980c */ /* 0x008fe60003f05270 */
[C---:B------:R-:W-:Y:S01]  /*4440*/  @!P1 IMAD.HI.U32 R11, R8.reuse, R11, RZ ;  /* 0x0000000b080b9227 */ /* 0x040fe200078e00ff */
[----:B------:R-:W-:Y:S04]  /*4450*/  @!P1 SHF.R.U32.HI R14, RZ, R15, R14 ;  /* 0x0000000fff0e9219 */ /* 0x000fe8000001160e */
[----:B-----5:R-:W-:Y:S01]  /*4460*/  @!P1 SHF.R.U32.HI R9, RZ, R0, R11 ;  /* 0x00000000ff099219 */ /* 0x020fe2000001160b */
[----:B------:R-:W-:Y:S01]  /*4470*/  SYNCS.ARRIVE.TRANS64.RED.A1T0 RZ, [UR8], RZ ;  /* 0x000000ffffff79a7 */ /* 0x000fe20008100408 */
[----:B------:R-:W-:Y:S02]  /*4480*/  @!P1 SEL R14, R13, R14, !P2 ;  /* 0x0000000e0d0e9207 */ /* 0x000fe40005000000 */
[----:B------:R-:W-:Y:S01]  /*4490*/  @!P1 SEL R9, R8, R9, !P0 ;  /* 0x0000000908099207 */ /* 0x000fe20004000000 */
[----:B------:R-:W1:Y:S04]  /*44a0*/  SYNCS.PHASECHK.TRANS64.TRYWAIT P5, [UR7+0x68], R12 ;  /* 0x0000680cff0075a7 */ /* 0x000e6800080a1107 */
[----:B------:R-:W-:Y:S02]  /*44b0*/  @!P1 IMAD.IADD R0, R9, 0x1, -R14 ;  /* 0x0000000109009824 */ /* 0x000fe400078e0a0e */
[----:B------:R-:W-:Y:S02]  /*44c0*/  @!P1 IMAD.IADD R9, R14, 0x1, -R9 ;  /* 0x000000010e099824 */ /* 0x000fe400078e0a09 */
[----:B------:R-:W-:Y:S02]  /*44d0*/  @!P1 IMAD R13, R0, R3, R13 ;  /* 0x00000003000d9224 */ /* 0x000fe400078e020d */
[----:B------:R-:W-:Y:S01]  /*44e0*/  @!P1 IMAD R8, R9, R10, R8 ;  /* 0x0000000a09089224 */ /* 0x000fe200078e0208 */
[----:B-1----:R-:W-:Y:S06]  /*44f0*/  @!P5 BRA `(.L_x_74) ;  /* 0x0000006c0090d947 */ /* 0x002fec0003800000 */
.L_x_158:
[----:B-1----:R-:W-:Y:S01]  /*4500*/  @!P4 IADD3 R3, P0, PT, R32, 0x580, RZ ;  /* 0x000005802003c810 */ /* 0x002fe20007f1e0ff */
[----:B------:R-:W-:Y:S01]  /*4510*/  VOTEU.ALL UP1, P4 ;  /* 0x0000000000ff7886 */ /* 0x000fe20002020000 */
[----:B------:R-:W-:Y:S01]  /*4520*/  UMOV UR18, 0x0 ;  /* 0x0000000000127882 */ /* 0x000fe20000000000 */
[----:B------:R-:W-:Y:S01]  /*4530*/  UMOV UR19, 0x10000000 ;  /* 0x1000000000137882 */ /* 0x000fe20000000000 */
[----:B------:R-:W-:Y:S01]  /*4540*/  @!P4 R2UR UR9, R3 ;  /* 0x000000000309c2ca */ /* 0x000fe200000e0000 */
[----:B------:R-:W-:Y:S01]  /*4550*/  @!P4 IMAD.X R0, RZ, RZ, R33, P0 ;  /* 0x000000ffff00c224 */ /* 0x000fe200000e0621 */
[----:B------:R-:W-:Y:S01]  /*4560*/  @!UP1 UIADD3 UR10, UPT, UPT, UR34, 0xc0, URZ ;  /* 0x000000c0220a9890 */ /* 0x000fe2000fffe0ff */
[----:B------:R-:W-:Y:S01]  /*4570*/  ISETP.NE.AND P0, PT, R30, 0x2, PT ;  /* 0x000000021e00780c */ /* 0x000fe20003f05270 */
[----:B------:R-:W-:Y:S01]  /*4580*/  UMOV UR11, UR35 ;  /* 0x00000023000b7c82 */ /* 0x000fe20008000000 */
[----:B------:R-:W-:Y:S01]  /*4590*/  UMOV UR12, UR36 ;  /* 0x00000024000c7c82 */ /* 0x000fe20008000000 */
[----:B------:R-:W-:Y:S01]  /*45a0*/  @!P4 R2UR UR8, R0 ;  /* 0x000000000008c2ca */ /* 0x000fe200000e0000 */
[----:B------:R-:W-:Y:S01]  /*45b0*/  IMAD.IADD R20, R8, 0x1, R154 ;  /* 0x0000000108147824 */ /* 0x000fe200078e029a */
[----:B------:R-:W-:Y:S01]  /*45c0*/  @P3 R2UR UR36, R28 ;  /* 0x000000001c2432ca */ /* 0x000fe200000e0000 */
[----:B------:R-:W-:Y:S01]  /*45d0*/  IMAD.IADD R21, R13, 0x1, R156 ;  /* 0x000000010d157824 */ /* 0x000fe200078e029c */
[----:B------:R-:W-:Y:S02]  /*45e0*/  SEL R0, RZ, 0x1, P0 ;  /* 0x00000001ff007807 */ /* 0x000fe40000000000 */
[----:B------:R-:W-:Y:S01]  /*45f0*/  LOP3.LUT R31, R31, 0x1, RZ, 0x3c, !PT ;  /* 0x000000011f1f7812 */ /* 0x000fe200078e3cff */
[----:B------:R-:W-:Y:S01]  /*4600*/  IMAD.U32 R10, RZ, RZ, UR9 ;  /* 0x00000009ff0a7e24 */ /* 0x000fe2000f8e00ff */
[----:B------:R-:W-:Y:S01]  /*4610*/  @!UP1 UIADD3 UR9, UPT, UPT, UR7, 0x48, URZ ;  /* 0x0000004807099890 */ /* 0x000fe2000fffe0ff */
[----:B------:R-:W-:Y:S02]  /*4620*/  LOP3.LUT R29, R29, R0, RZ, 0x3c, !PT ;  /* 0x000000001d1d7212 */ /* 0x000fe400078e3cff */
[----:B------:R-:W-:Y:S02]  /*4630*/  SEL R30, R30, RZ, P0 ;  /* 0x000000ff1e1e7207 */ /* 0x000fe40000000000 */
[----:B------:R-:W-:Y:S01]  /*4640*/  IMAD.U32 R11, RZ, RZ, UR8 ;  /* 0x00000008ff0b7e24 */ /* 0x000fe2000f8e00ff */
[----:B------:R-:W-:Y:S01]  /*4650*/  @!P4 R2UR UR14, R10 ;  /* 0x000000000a0ec2ca */ /* 0x000fe200000e0000 */
[----:B------:R-:W-:Y:S01]  /*4660*/  @!UP1 UIADD3 UR8, UPT, UPT, UR7, 0xc400, URZ ;  /* 0x0000c40007089890 */ /* 0x000fe2000fffe0ff */
[----:B------:R-:W-:Y:S02]  /*4670*/  VOTEU.ALL UP1, P4 ;  /* 0x0000000000ff7886 */ /* 0x000fe40002020000 */
[----:B------:R-:W-:Y:S11]  /*4680*/  @!P4 R2UR UR15, R11 ;  /* 0x000000000b0fc2ca */ /* 0x000ff600000e0000 */
[----:B------:R-:W-:Y:S02]  /*4690*/  @!UPT UIADD3 URZ, UPT, UPT, URZ, URZ, URZ ;  /* 0x000000fffffff290 */ /* 0x000fe4000fffe0ff */
[----:B------:R2:W-:Y:S01]  /*46a0*/  @!UP1 UTMALDG.3D [UR8], [UR14], desc[UR18] ;  /* 0x000012080e0095b4 */ /* 0x0005e20008011000 */
[----:B------:R2:W-:Y:S01]  /*46b0*/  @!P4 SYNCS.ARRIVE.TRANS64.RED.A0TR RZ, [UR7+0x48], R23 ;  /* 0x00004817ffffc9a7 */ /* 0x0005e20008300407 */
[----:B------:R-:W-:Y:S01]  /*46c0*/  UPLOP3.LUT UP1, UPT, UPT, UPT, UPT, 0x80, 0x8 ;  /* 0x000000000008789c */ /* 0x000fe20003f2f070 */
[----:B------:R-:W-:Y:S01]  /*46d0*/  SYNCS.ARRIVE.TRANS64.RED.A1T0 RZ, [UR13], RZ ;  /* 0x000000ffffff79a7 */ /* 0x000fe2000810040d */
[----:B------:R-:W-:Y:S09]  /*46e0*/  @P3 BRA `(.L_x_75) ;  /* 0xfffffff000943947 */ /* 0x000ff2000383ffff */
[----:B------:R-:W-:-:S04]  /*46f0*/  SHF.L.U32 R3, R31, 0x1f, RZ ;  /* 0x0000001f1f037819 */ /* 0x000fc800000006ff */
[----:B------:R-:W1:Y:S02]  /*4700*/  SYNCS.PHASECHK.TRANS64.TRYWAIT P0, [UR7+0x50], R3 ;  /* 0x00005003ff0075a7 */ /* 0x000e640008001107 */
[----:B-1----:R-:W-:Y:S05]  /*4710*/  @!P0 BRA `(.L_x_76) ;  /* 0x0000006c00208947 */ /* 0x002fea0003800000 */
.L_x_160:
[----:B------:R-:W3:Y:S02]  /*4720*/  SYNCS.PHASECHK.TRANS64.TRYWAIT P0, [UR7+0x58], R3 ;  /* 0x00005803ff0075a7 */ /* 0x000ee40008001107 */
[----:B---3--:R-:W-:Y:S05]  /*4730*/  @!P0 BRA `(.L_x_77) ;  /* 0x0000006c00308947 */ /* 0x008fea0003800000 */
.L_x_162:
[----:B------:R-:W3:Y:S02]  /*4740*/  SYNCS.PHASECHK.TRANS64.TRYWAIT P0, [UR7+0x60], R3 ;  /* 0x00006003ff0075a7 */ /* 0x000ee40008001107 */
[----:B---3--:R-:W-:Y:S05]  /*4750*/  @!P0 BRA `(.L_x_78) ;  /* 0x0000006c00408947 */ /* 0x008fea0003800000 */
.L_x_164:
[----:B-1----:R-:W-:-:S07]  /*4760*/  MOV R0, UR7 ;  /* 0x0000000700007c02 */ /* 0x002fce0008000f00 */
.L_x_79:
[----:B-1----:R-:W-:-:S04]  /*4770*/  SHF.L.U32 R3, R31, 0x1f, RZ ;  /* 0x0000001f1f037819 */ /* 0x002fc800000006ff */
[----:B------:R1:W3:Y:S03]  /*4780*/  SYNCS.PHASECHK.TRANS64.TRYWAIT P0, [R0+URZ+0x68], R3 ;  /* 0x00006803000075a7 */ /* 0x0002e600080011ff */
[----:B---3--:R-:W-:Y:S05]  /*4790*/  @!P0 NANOSLEEP.SYNCS 0x989680 ;  /* 0x009896800000895d */ /* 0x008fea0003900000 */
[----:B------:R-:W3:Y:S02]  /*47a0*/  @!P0 SYNCS.PHASECHK.TRANS64 P0, [R0+URZ+0x68], R3 ;  /* 0x00006803000085a7 */ /* 0x000ee400080010ff */
[----:B--23--:R-:W-:Y:S05]  /*47b0*/  @P0 EXIT ;  /* 0x000000000000094d */ /* 0x00cfea0003800000 */
[----:B------:R-:W-:Y:S05]  /*47c0*/  BRA `(.L_x_79) ;  /* 0xfffffffc00e87947 */ /* 0x000fea000383ffff */
.L_x_64:
[----:B------:R-:W-:-:S06]  /*47d0*/  UISETP.GE.AND UP1, UPT, UR8, 0x4, UPT ;  /* 0x000000040800788c */ /* 0x000fcc000bf26270 */
[----:B------:R-:W-:-:S13]  /*47e0*/  PLOP3.LUT P0, PT, PT, PT, UP1, 0x80, 0x8 ;  /* 0x000000000008781c */ /* 0x000fda0003f0f018 */
[----:B------:R-:W-:Y:S05]  /*47f0*/  @!P0 EXIT ;  /* 0x000000000000894d */ /* 0x000fea0003800000 */
[----:B------:R-:W-:Y:S01]  /*4800*/  BAR.SYNC.DEFER_BLOCKING 0x6, 0xa0 ;  /* 0x0182800000007b1d */ /* 0x000fe20000010000 */
[C---:B------:R-:W-:Y:S01]  /*4810*/  IMAD.SHL.U32 R3, R170.reuse, 0x40, RZ ;  /* 0x00000040aa037824 */ /* 0x040fe200078e00ff */
[C---:B------:R-:W-:Y:S01]  /*4820*/  LOP3.LUT R161, R170.reuse, 0x1, RZ, 0xc0, !PT ;  /* 0x00000001aaa17812 */ /* 0x040fe200078ec0ff */
[C---:B------:R-:W-:Y:S02]  /*4830*/  IMAD.U32 R79, R170.reuse, 0x10000, RZ ;  /* 0x00010000aa4f7824 */ /* 0x040fe400078e00ff */
[----:B------:R-:W-:Y:S02]  /*4840*/  HFMA2 R167, -RZ, RZ, 0, 5.9604644775390625e-08 ;  /* 0x00000001ffa77431 */ /* 0x000fe400000001ff */
[C---:B------:R-:W-:Y:S01]  /*4850*/  IMAD.SHL.U32 R160, R170.reuse, 0x8, RZ ;  /* 0x00000008aaa07824 */ /* 0x040fe200078e00ff */
[----:B------:R-:W-:Y:S01]  /*4860*/  UMOV UR48, 0x400 ;  /* 0x0000040000307882 */ /* 0x000fe20000000000 */
[----:B------:R-:W1:Y:S01]  /*4870*/  LDC R159, c[0x0][0x370] ;  /* 0x0000dc00ff9f7b82 */ /* 0x000e620000000800 */
[----:B------:R-:W-:Y:S01]  /*4880*/  ULEA UR48, UR37, UR48, 0x18 ;  /* 0x0000003025307291 */ /* 0x000fe2000f8ec0ff */
[----:B------:R-:W-:Y:S01]  /*4890*/  ISETP.NE.U32.AND P0, PT, R161, 0x1, PT ;  /* 0x00000001a100780c */ /* 0x000fe20003f05070 */
[----:B------:R-:W-:Y:S01]  /*48a0*/  IMAD.MOV.U32 R169, RZ, RZ, 0x2 ;  /* 0x00000002ffa97424 */ /* 0x000fe200078e00ff */
[----:B------:R-:W-:Y:S01]  /*48b0*/  LOP3.LUT R5, R3, 0x1c0, RZ, 0xc0, !PT ;  /* 0x000001c003057812 */ /* 0x000fe200078ec0ff */
[----:B------:R-:W-:Y:S01]  /*48c0*/  UIADD3 UR4, UPT, UPT, UR48, 0x400, URZ ;  /* 0x0000040030047890 */ /* 0x000fe2000fffe0ff */
[----:B------:R-:W-:Y:S01]  /*48d0*/  LOP3.LUT R79, R79, 0x600000, RZ, 0xc0, !PT ;  /* 0x006000004f4f7812 */ /* 0x000fe200078ec0ff */
[----:B------:R-:W-:Y:S01]  /*48e0*/  IMAD.MOV.U32 R168, RZ, RZ, 0x4 ;  /* 0x00000004ffa87424 */ /* 0x000fe200078e00ff */
[----:B------:R-:W2:Y:S01]  /*48f0*/  LDC R74, c[0x0][0xb0c] ;  /* 0x0002c300ff4a7b82 */ /* 0x000ea20000000800 */
[----:B------:R-:W-:Y:S01]  /*4900*/  R2P PR, R170, 0x6 ;  /* 0x00000006aa007804 */ /* 0x000fe20000000000 */
[----:B------:R-:W-:Y:S01]  /*4910*/  IMAD.MOV.U32 R76, RZ, RZ, RZ ;  /* 0x000000ffff4c7224 */ /* 0x000fe200078e00ff */
[----:B------:R-:W-:Y:S01]  /*4920*/  LOP3.LUT R160, R5, 0x38, R160, 0xf8, !PT ;  /* 0x0000003805a07812 */ /* 0x000fe200078ef8a0 */
[----:B------:R-:W-:Y:S01]  /*4930*/  IMAD.MOV.U32 R166, RZ, RZ, RZ ;  /* 0x000000ffffa67224 */ /* 0x000fe200078e00ff */
[----:B------:R-:W-:Y:S01]  /*4940*/  P2R R2, PR, RZ, 0x1 ;  /* 0x00000001ff027803 */ /* 0x000fe20000000000 */
[----:B------:R-:W-:Y:S01]  /*4950*/  IMAD.MOV.U32 R173, RZ, RZ, RZ ;  /* 0x000000ffffad7224 */ /* 0x000fe200078e00ff */
[----:B------:R-:W-:Y:S01]  /*4960*/  LOP3.LUT R160, R160, 0x1e00, R3, 0xf8, !PT ;  /* 0x00001e00a0a07812 */ /* 0x000fe200078ef803 */
[----:B------:R-:W4:Y:S01]  /*4970*/  LDC R157, c[0x0][0xb20] ;  /* 0x0002c800ff9d7b82 */ /* 0x000f220000000800 */
[----:B------:R-:W3:Y:S01]  /*4980*/  LDS R0, [UR48+0x110] ;  /* 0x00011030ff007984 */ /* 0x000ee20008000800 */
[----:B------:R-:W-:Y:S01]  /*4990*/  LOP3.LUT R170, R170, 0x60, RZ, 0xc0, !PT ;  /* 0x00000060aaaa7812 */ /* 0x000fe200078ec0ff */
[----:B------:R-:W-:Y:S01]  /*49a0*/  IMAD.U32 R163, RZ, RZ, UR4 ;  /* 0x00000004ffa37e24 */ /* 0x000fe2000f8e00ff */
[----:B------:R-:W-:Y:S01]  /*49b0*/  MOV R165, RZ ;  /* 0x000000ff00a57202 */ /* 0x000fe20000000f00 */
[----:B------:R-:W1:Y:S01]  /*49c0*/  LDCU.64 UR52, c[0x0][0x348] ;  /* 0x00006900ff3477ac */ /* 0x000e620008000a00 */
[----:B------:R-:W-:-:S02]  /*49d0*/  SEL R169, R169, 0xfffffffe, !P1 ;  /* 0xfffffffea9a97807 */ /* 0x000fc40004800000 */
[----:B------:R-:W1:Y:S01]  /*49e0*/  LDC R73, c[0x0][0xb30] ;  /* 0x0002cc00ff497b82 */ /* 0x000e620000000800 */
[----:B------:R-:W-:Y:S01]  /*49f0*/  SEL R168, R168, 0xfffffffc, !P2 ;  /* 0xfffffffca8a87807 */ /* 0x000fe20005000000 */
[----:B------:R-:W1:Y:S01]  /*4a00*/  LDCU.64 UR38, c[0x0][0x888] ;  /* 0x00011100ff2677ac */ /* 0x000e620008000a00 */
[----:B------:R-:W1:Y:S05]  /*4a10*/  LDCU.64 UR44, c[0x0][0x890] ;  /* 0x00011200ff2c77ac */ /* 0x000e6a0008000a00 */
[----:B------:R-:W1:Y:S01]  /*4a20*/  LDC.64 R152, c[0x0][0xb10] ;  /* 0x0002c400ff987b82 */ /* 0x000e620000000a00 */
[----:B------:R-:W-:Y:S01]  /*4a30*/  UMOV UR49, URZ ;  /* 0x000000ff00317c82 */ /* 0x000fe20008000000 */
[----:B------:R-:W-:-:S06]  /*4a40*/  UMOV UR51, URZ ;  /* 0x000000ff00337c82 */ /* 0x000fcc0008000000 */
[----:B------:R-:W1:Y:S08]  /*4a50*/  LDC.64 R70, c[0x0][0xb18] ;  /* 0x0002c600ff467b82 */ /* 0x000e700000000a00 */
[----:B------:R-:W1:Y:S08]  /*4a60*/  LDC.64 R68, c[0x0][0xb28] ;  /* 0x0002ca00ff447b82 */ /* 0x000e700000000a00 */
[----:B------:R-:W1:Y:S01]  /*4a70*/  LDC.64 R150, c[0x0][0x8b0] ;  /* 0x00022c00ff967b82 */ /* 0x000e620000000a00 */
[----:B---3--:R-:W-:-:S07]  /*4a80*/  IMAD.IADD R79, R0, 0x1, R79 ;  /* 0x00000001004f7824 */ /* 0x008fce00078e024f */
[----:B------:R-:W3:Y:S08]  /*4a90*/  LDC.64 R148, c[0x0][0x8a8] ;  /* 0x00022a00ff947b82 */ /* 0x000ef00000000a00 */
[----:B--2-4-:R-:W1:Y:S02]  /*4aa0*/  LDC R158, c[0x0][0x374] ;  /* 0x0000dd00ff9e7b82 */ /* 0x014e640000000800 */
.L_x_123:
[----:B------:R-:W-:Y:S02]  /*4ab0*/  LEA R0, R173, UR48, 0x3 ;  /* 0x00000030ad007c11 */ /* 0x000fe4000f8e18ff */
[----:B------:R-:W-:Y:S02]  /*4ac0*/  SHF.L.U32 R3, R165, 0x1f, RZ ;  /* 0x0000001fa5037819 */ /* 0x000fe400000006ff */
[----:B-1----:R-:W-:Y:S02]  /*4ad0*/  LEA R16, R173, UR48, 0x4 ;  /* 0x00000030ad107c11 */ /* 0x002fe4000f8e20ff */
[----:B------:R-:W2:Y:S02]  /*4ae0*/  SYNCS.PHASECHK.TRANS64.TRYWAIT P0, [R0+URZ+0x80], R3 ;  /* 0x00008003000075a7 */ /* 0x000ea400080011ff */
[----:B--2---:R-:W-:Y:S05]  /*4af0*/  @!P0 BRA `(.L_x_80) ;  /* 0x0000006800708947 */ /* 0x004fea0003800000 */
.L_x_165:
[----:B------:R-:W4:Y:S01]  /*4b00*/  LDC.64 R12, c[0x0][0xb10] ;  /* 0x0002c400ff0c7b82 */ /* 0x000f220000000a00 */
[----:B------:R-:W3:Y:S01]  /*4b10*/  LDS.128 R16, [R16+0xf0] ;  /* 0x0000f00010107984 */ /* 0x000ee20000000c00 */
[----:B-1----:R-:W-:Y:S01]  /*4b20*/  ISETP.NE.AND P1, PT, R73, 0x1, PT ;  /* 0x000000014900780c */ /* 0x002fe20003f25270 */
[----:B--2---:R-:W-:Y:S01]  /*4b30*/  VIADD R0, R0, 0x90 ;  /* 0x0000009000007836 */ /* 0x004fe20000000000 */
[----:B------:R-:W-:Y:S04]  /*4b40*/  ISETP.GE.AND P0, PT, R72, 0x1, PT ;  /* 0x000000014800780c */ /* 0x000fe80003f06270 */
[----:B------:R-:W1:Y:S01]  /*4b50*/  LDC.64 R10, c[0x0][0xb18] ;  /* 0x0002c600ff0a7b82 */ /* 0x000e620000000a00 */
[----:B------:R-:W-:Y:S01]  /*4b60*/  PRMT R0, RZ, 0x654, R0 ;  /* 0x00000654ff007816 */ /* 0x000fe20000000000 */
[----:B------:R-:W-:Y:S01]  /*4b70*/  @!PT LDS RZ, [RZ] ;  /* 0x00000000fffff984 */ /* 0x000fe20000000800 */
[----:B------:R-:W-:Y:S01]  /*4b80*/  @!PT LDS RZ, [RZ] ;  /* 0x00000000fffff984 */ /* 0x000fe20000000800 */
[----:B------:R-:W-:Y:S01]  /*4b90*/  @!PT LDS RZ, [RZ] ;  /* 0x00000000fffff984 */ /* 0x000fe20000000800 */
[----:B------:R-:W-:Y:S01]  /*4ba0*/  @!PT LDS RZ, [RZ] ;  /* 0x00000000fffff984 */ /* 0x000fe20000000800 */
[----:B------:R2:W-:Y:S06]  /*4bb0*/  MEMBAR.ALL.CTA ;  /* 0x0000000000007992 */ /* 0x0005ec0000008000 */
[----:B--2---:R-:W2:Y:S01]  /*4bc0*/  FENCE.VIEW.ASYNC.S ;  /* 0x00000000000073c6 */ /* 0x004ea20000000000 */
[----:B------:R-:W1:Y:S08]  /*4bd0*/  @!P1 LDC R14, c[0x0][0xb20] ;  /* 0x0002c800ff0e9b82 */ /* 0x000e700000000800 */
[----:B------:R-:W1:Y:S01]  /*4be0*/  @!P1 LDC R9, c[0x0][0xb0c] ;  /* 0x0002c300ff099b82 */ /* 0x000e620000000800 */
[----:B--2---:R2:W-:Y:S01]  /*4bf0*/  SYNCS.ARRIVE.TRANS64.RED.A1T0 RZ, [R0+URZ], RZ ;  /* 0x000000ff00ff79a7 */ /* 0x0045e200081004ff */
[----:B---3--:R-:W-:Y:S04]  /*4c00*/  LOP3.LUT P4, RZ, R18, 0x1, RZ, 0xc0, !PT ;  /* 0x0000000112ff7812 */ /* 0x008fe8000788c0ff */
[----:B------:R-:W-:Y:S09]  /*4c10*/  P2R R171, PR, RZ, 0x10 ;  /* 0x00000010ffab7803 */ /* 0x000ff20000000000 */
[----:B------:R-:W-:Y:S02]  /*4c20*/  @P4 MOV R77, R16 ;  /* 0x00000010004d4202 */ /* 0x000fe40000000f00 */
[----:B------:R-:W-:Y:S01]  /*4c30*/  @P4 LOP3.LUT R75, R17, 0xffff, RZ, 0xc0, !PT ;  /* 0x0000ffff114b4812 */ /* 0x000fe200078ec0ff */
[----:B--2-4-:R-:W-:Y:S06]  /*4c40*/  @!P0 BRA `(.L_x_81) ;  /* 0x0000000000a48947 */ /* 0x014fec0003800000 */
[----:B------:R-:W-:Y:S01]  /*4c50*/  IMAD.HI.U32 R24, R158, R71, RZ ;  /* 0x000000479e187227 */ /* 0x000fe200078e00ff */
[----:B------:R-:W-:Y:S02]  /*4c60*/  ISETP.NE.AND P0, PT, R70, 0x1, PT ;  /* 0x000000014600780c */ /* 0x000fe40003f05270 */
[----:B------:R-:W-:Y:S01]  /*4c70*/  ISETP.NE.AND P2, PT, R72, 0x1, PT ;  /* 0x000000014800780c */ /* 0x000fe20003f45270 */
[-C--:B------:R-:W-:Y:S01]  /*4c80*/  IMAD.HI.U32 R22, R159, R152.reuse, RZ ;  /* 0x000000989f167227 */ /* 0x080fe200078e00ff */
[----:B------:R-:W-:Y:S02]  /*4c90*/  SHF.R.U32.HI R23, RZ, R157, R24 ;  /* 0x0000009dff177219 */ /* 0x000fe40000011618 */
[----:B------:R-:W-:Y:S01]  /*4ca0*/  ISETP.NE.AND P3, PT, R74, 0x1, PT ;  /* 0x000000014a00780c */ /* 0x000fe20003f65270 */
[----:B------:R-:W-:Y:S01]  /*4cb0*/  IMAD.HI.U32 R28, R75, R71, RZ ;  /* 0x000000474b1c7227 */ /* 0x000fe200078e00ff */
[----:B------:R-:W-:Y:S02]  /*4cc0*/  SHF.R.U32.HI R22, RZ, R153, R22 ;  /* 0x00000099ff167219 */ /* 0x000fe40000011616 */
[----:B------:R-:W-:Y:S01]  /*4cd0*/  SEL R3, R158, R23, !P0 ;  /* 0x000000179e037207 */ /* 0x000fe20004000000 */
[----:B------:R-:W-:Y:S01]  /*4ce0*/  IMAD.HI.U32 R26, R77, R152, RZ ;  /* 0x000000984d1a7227 */ /* 0x000fe200078e00ff */
[----:B------:R-:W-:Y:S03]  /*4cf0*/  SEL R7, R159, R22, !P3 ;  /* 0x000000169f077207 */ /* 0x000fe60005800000 */
[-C--:B------:R-:W-:Y:S01]  /*4d00*/  IMAD.HI.U32 R22, R3, R68.reuse, RZ ;  /* 0x0000004403167227 */ /* 0x080fe200078e00ff */
[----:B------:R-:W-:Y:S03]  /*4d10*/  SHF.R.U32.HI R26, RZ, R153, R26 ;  /* 0x00000099ff1a7219 */ /* 0x000fe6000001161a */
[----:B------:R-:W-:Y:S01]  /*4d20*/  IMAD.HI.U32 R24, R7, R68, RZ ;  /* 0x0000004407187227 */ /* 0x000fe200078e00ff */
[----:B------:R-:W-:Y:S02]  /*4d30*/  @P2 SHF.R.U32.HI R3, RZ, R69, R22 ;  /* 0x00000045ff032219 */ /* 0x000fe40000011616 */
[----:B------:R-:W-:Y:S02]  /*4d40*/  SHF.R.U32.HI R22, RZ, R157, R28 ;  /* 0x0000009dff167219 */ /* 0x000fe4000001161c */
[----:B------:R-:W-:Y:S01]  /*4d50*/  @P2 SHF.R.U32.HI R7, RZ, R69, R24 ;  /* 0x00000045ff072219 */ /* 0x000fe20000011618 */
[C---:B------:R-:W-:Y:S01]  /*4d60*/  IMAD R2, R72.reuse, R3, RZ ;  /* 0x0000000348027224 */ /* 0x040fe200078e02ff */
[----:B------:R-:W-:Y:S02]  /*4d70*/  SEL R5, R75, R22, !P0 ;  /* 0x000000164b057207 */ /* 0x000fe40004000000 */
[----:B------:R-:W-:Y:S01]  /*4d80*/  SEL R3, R77, R26, !P3 ;  /* 0x0000001a4d037207 */ /* 0x000fe20005800000 */
[----:B------:R-:W-:Y:S01]  /*4d90*/  IMAD R4, R72, R7, RZ ;  /* 0x0000000748047224 */ /* 0x000fe200078e02ff */
[C---:B------:R-:W-:Y:S01]  /*4da0*/  ISETP.GE.AND P0, PT, R5.reuse, R2, PT ;  /* 0x000000020500720c */ /* 0x040fe20003f06270 */
[----:B------:R-:W-:Y:S03]  /*4db0*/  IMAD.HI.U32 R6, R5, R68, RZ ;  /* 0x0000004405067227 */ /* 0x000fe600078e00ff */
[----:B------:R-:W-:Y:S01]  /*4dc0*/  ISETP.GE.OR P0, PT, R3, R4, P0 ;  /* 0x000000040300720c */ /* 0x000fe20000706670 */
[----:B------:R-:W-:Y:S01]  /*4dd0*/  IMAD.MOV R4, RZ, RZ, -R3 ;  /* 0x000000ffff047224 */ /* 0x000fe200078e0a03 */
[-C--:B------:R-:W-:Y:S03]  /*4de0*/  SHF.R.U32.HI R6, RZ, R69.reuse, R6 ;  /* 0x00000045ff067219 */ /* 0x080fe60000011606 */
[----:B------:R-:W-:Y:S01]  /*4df0*/  IMAD R77, R74, R4, R77 ;  /* 0x000000044a4d7224 */ /* 0x000fe200078e024d */
[----:B------:R-:W-:Y:S05]  /*4e00*/  SEL R15, R5, R6, !P2 ;  /* 0x00000006050f7207 */ /* 0x000fea0005000000 */
[----:B------:R-:W-:Y:S02]  /*4e10*/  IMAD.MOV R6, RZ, RZ, -R15 ;  /* 0x000000ffff067224 */ /* 0x000fe400078e0a0f */
[C---:B------:R-:W-:Y:S04]  /*4e20*/  @!P0 IMAD.HI.U32 R2, R3.reuse, R68, RZ ;  /* 0x0000004403028227 */ /* 0x040fe800078e00ff */
[----:B------:R-:W-:Y:S01]  /*4e30*/  IMAD R6, R72, R6, R5 ;  /* 0x0000000648067224 */ /* 0x000fe200078e0205 */
[----:B------:R-:W-:Y:S04]  /*4e40*/  @!P0 SHF.R.U32.HI R2, RZ, R69, R2 ;  /* 0x00000045ff028219 */ /* 0x000fe80000011602 */
[----:B------:R-:W-:Y:S02]  /*4e50*/  @!P0 SEL R0, R3, R2, !P2 ;  /* 0x0000000203008207 */ /* 0x000fe40005000000 */
[----:B------:R-:W-:Y:S02]  /*4e60*/  IADD3 R2, PT, PT, -R5, RZ, RZ ;  /* 0x000000ff05027210 */ /* 0x000fe40007ffe1ff */
[----:B------:R-:W-:Y:S01]  /*4e70*/  @!P0 IADD3 R8, PT, PT, R15, -R0, RZ ;  /* 0x800000000f088210 */ /* 0x000fe20007ffe0ff */
[----:B------:R-:W-:Y:S02]  /*4e80*/  @!P0 IMAD R0, R7, R6, R0 ;  /* 0x0000000607008224 */ /* 0x000fe400078e0200 */
[----:B------:R-:W-:Y:S02]  /*4e90*/  IMAD R75, R70, R2, R75 ;  /* 0x00000002464b7224 */ /* 0x000fe400078e024b */
[----:B------:R-:W-:Y:S02]  /*4ea0*/  @!P0 IMAD R5, R8, R72, R3 ;  /* 0x0000004808058224 */ /* 0x000fe400078e0203 */
[----:B------:R-:W-:Y:S04]  /*4eb0*/  @!P0 IMAD.MOV.U32 R3, RZ, RZ, R0 ;  /* 0x000000ffff038224 */ /* 0x000fe800078e0000 */
[----:B------:R-:W-:Y:S02]  /*4ec0*/  IMAD R77, R3, R74, R77 ;  /* 0x0000004a034d7224 */ /* 0x000fe400078e024d */
[----:B------:R-:W-:Y:S07]  /*4ed0*/  IMAD R75, R5, R70, R75 ;  /* 0x00000046054b7224 */ /* 0x000fee00078e024b */
.L_x_81:
[----:B-1----:R-:W-:Y:S01]  /*4ee0*/  @!P1 ISETP.NE.AND P0, PT, R10, 0x1, PT ;  /* 0x000000010a00980c */ /* 0x002fe20003f05270 */
[----:B------:R-:W-:Y:S01]  /*4ef0*/  @!P1 IMAD.HI.U32 R3, R75, R11, RZ ;  /* 0x0000000b4b039227 */ /* 0x000fe200078e00ff */
[----:B------:R-:W-:Y:S01]  /*4f00*/  R2UR UR42, R21 ;  /* 0x00000000152a72ca */ /* 0x000fe200000e0000 */
[----:B------:R-:W-:Y:S01]  /*4f10*/  BSSY.RECONVERGENT B6, `(.L_x_82) ;  /* 0x0000031000067945 */ /* 0x000fe20003800200 */
[----:B------:R-:W-:Y:S01]  /*4f20*/  R2UR UR41, R20 ;  /* 0x00000000142972ca */ /* 0x000fe200000e0000 */
[----:B------:R-:W-:Y:S01]  /*4f30*/  @!P1 IMAD.HI.U32 R0, R77, R12, RZ ;  /* 0x0000000c4d009227 */ /* 0x000fe200078e00ff */
[----:B------:R-:W-:Y:S02]  /*4f40*/  @!P1 SHF.R.U32.HI R2, RZ, R14, R3 ;  /* 0x0000000eff029219 */ /* 0x000fe40000011603 */
[----:B------:R-:W-:Y:S01]  /*4f50*/  @!P1 ISETP.NE.AND P2, PT, R9, 0x1, PT ;  /* 0x000000010900980c */ /* 0x000fe20003f45270 */
[----:B------:R-:W-:Y:S01]  /*4f60*/  VIADD R173, R173, 0x1 ;  /* 0x00000001adad7836 */ /* 0x000fe20000000000 */
[----:B------:R-:W-:Y:S02]  /*4f70*/  @!P1 SEL R2, R75, R2, !P0 ;  /* 0x000000024b029207 */ /* 0x000fe40004000000 */
[----:B------:R-:W-:Y:S02]  /*4f80*/  @!P1 SHF.R.U32.HI R0, RZ, R13, R0 ;  /* 0x0000000dff009219 */ /* 0x000fe40000011600 */
[----:B------:R-:W-:Y:S01]  /*4f90*/  LOP3.LUT P0, RZ, R163, 0x3f0, RZ, 0xc0, !PT ;  /* 0x000003f0a3ff7812 */ /* 0x000fe2000780c0ff */
[----:B------:R-:W-:Y:S01]  /*4fa0*/  USHF.L.U32 UR42, UR42, 0x7, URZ ;  /* 0x000000072a2a7899 */ /* 0x000fe200080006ff */
[----:B------:R-:W-:Y:S01]  /*4fb0*/  @!P1 SEL R3, R77, R0, !P2 ;  /* 0x000000004d039207 */ /* 0x000fe20005000000 */
[----:B------:R-:W-:Y:S01]  /*4fc0*/  USHF.L.U32 UR41, UR41, 0x8, URZ ;  /* 0x0000000829297899 */ /* 0x000fe200080006ff */
[----:B------:R-:W-:Y:S03]  /*4fd0*/  @P4 SHF.R.U32.HI R164, RZ, 0x10, R17 ;  /* 0x00000010ffa44819 */ /* 0x000fe60000011611 */
[----:B------:R-:W-:Y:S02]  /*4fe0*/  @!P1 IMAD.IADD R0, R2, 0x1, -R3 ;  /* 0x0000000102009824 */ /* 0x000fe400078e0a03 */
[----:B------:R-:W-:Y:S02]  /*4ff0*/  @!P1 IMAD.IADD R2, R3, 0x1, -R2 ;  /* 0x0000000103029824 */ /* 0x000fe400078e0a02 */
[----:B------:R-:W-:Y:S02]  /*5000*/  @!P1 IMAD R77, R0, R9, R77 ;  /* 0x00000009004d9224 */ /* 0x000fe400078e024d */
[----:B------:R-:W-:Y:S01]  /*5010*/  @!P1 IMAD R75, R2, R10, R75 ;  /* 0x0000000a024b9224 */ /* 0x000fe200078e024b */
[----:B------:R-:W-:Y:S06]  /*5020*/  @!P0 BRA `(.L_x_83) ;  /* 0x00000000007c8947 */ /* 0x000fec0003800000 */
[----:B------:R-:W1:Y:S01]  /*5030*/  LDCU.64 UR8, c[0x4][0x80] ;  /* 0x01001000ff0877ac */ /* 0x000e620008000a00 */
[----:B------:R-:W-:Y:S01]  /*5040*/  MOV R2, 0x0 ;  /* 0x0000000000027802 */ /* 0x000fe20000000f00 */
[----:B------:R-:W-:Y:S02]  /*5050*/  HFMA2 R12, -RZ, RZ, 0, 5.9604644775390625e-08 ;  /* 0x00000001ff0c7431 */ /* 0x000fe400000001ff */
[----:B------:R-:W-:Y:S01]  /*5060*/  IMAD.MOV.U32 R8, RZ, RZ, 0x70 ;  /* 0x00000070ff087424 */ /* 0x000fe200078e00ff */
[----:B------:R2:W3:Y:S01]  /*5070*/  LDC.64 R14, c[0x4][R2] ;  /* 0x01000000020e7b82 */ /* 0x0004e20000000a00 */
[----:B------:R-:W4:Y:S01]  /*5080*/  LDCU.64 UR6, c[0x4][0x88] ;  /* 0x01001100ff0677ac */ /* 0x000f220008000a00 */
[----:B------:R-:W-:Y:S01]  /*5090*/  IMAD.MOV.U32 R13, RZ, RZ, RZ ;  /* 0x000000ffff0d7224 */ /* 0x000fe200078e00ff */
[----:B------:R-:W2:Y:S01]  /*50a0*/  LDCU.64 UR4, c[0x4][0x8] ;  /* 0x01000100ff0477ac */ /* 0x000ea20008000a00 */
[----:B-1----:R-:W-:Y:S01]  /*50b0*/  MOV R5, UR9 ;  /* 0x0000000900057c02 */ /* 0x002fe20008000f00 */
[----:B------:R-:W-:Y:S01]  /*50c0*/  IMAD.U32 R4, RZ, RZ, UR8 ;  /* 0x00000008ff047e24 */ /* 0x000fe2000f8e00ff */
[----:B----4-:R-:W-:Y:S01]  /*50d0*/  MOV R7, UR7 ;  /* 0x0000000700077c02 */ /* 0x010fe20008000f00 */
[----:B------:R-:W-:Y:S01]  /*50e0*/  IMAD.U32 R6, RZ, RZ, UR6 ;  /* 0x00000006ff067e24 */ /* 0x000fe2000f8e00ff */
[----:B--2---:R-:W-:Y:S01]  /*50f0*/  MOV R11, UR5 ;  /* 0x00000005000b7c02 */ /* 0x004fe20008000f00 */
[----:B------:R-:W-:Y:S02]  /*5100*/  IMAD.U32 R10, RZ, RZ, UR4 ;  /* 0x00000004ff0a7e24 */ /* 0x000fe4000f8e00ff */
[----:B------:R-:W-:Y:S07]  /*5110*/  LEPC R20, `(.L_x_84) ;  /* 0x000000001014794e */ /* 0x000fee0000000000 */
[----:B---3-5:R-:W-:Y:S05]  /*5120*/  CALL.ABS.NOINC R14 ;  /* 0x000000000e007343 */ /* 0x028fea0003c00000 */
.L_x_84:
[----:B------:R-:W1:Y:S01]  /*5130*/  LDCU.64 UR8, c[0x4][0x80] ;  /* 0x01001000ff0877ac */ /* 0x000e620008000a00 */
[----:B------:R-:W2:Y:S01]  /*5140*/  LDC.64 R2, c[0x4][R2] ;  /* 0x0100000002027b82 */ /* 0x000ea20000000a00 */
[----:B------:R-:W-:Y:S02]  /*5150*/  HFMA2 R12, -RZ, RZ, 0, 5.9604644775390625e-08 ;  /* 0x00000001ff0c7431 */ /* 0x000fe400000001ff */
[----:B------:R-:W-:Y:S02]  /*5160*/  IMAD.MOV.U32 R8, RZ, RZ, 0x70 ;  /* 0x00000070ff087424 */ /* 0x000fe400078e00ff */
[----:B------:R-:W-:Y:S01]  /*5170*/  IMAD.MOV.U32 R13, RZ, RZ, RZ ;  /* 0x000000ffff0d7224 */ /* 0x000fe200078e00ff */
[----:B------:R-:W3:Y:S01]  /*5180*/  LDCU.64 UR6, c[0x4][0x88] ;  /* 0x01001100ff0677ac */ /* 0x000ee20008000a00 */
[----:B------:R-:W4:Y:S01]  /*5190*/  LDCU.64 UR4, c[0x4][0x8] ;  /* 0x01000100ff0477ac */ /* 0x000f220008000a00 */
[----:B-1----:R-:W-:Y:S02]  /*51a0*/  MOV R4, UR8 ;  /* 0x0000000800047c02 */ /* 0x002fe40008000f00 */
[----:B------:R-:W-:Y:S02]  /*51b0*/  MOV R5, UR9 ;  /* 0x0000000900057c02 */ /* 0x000fe40008000f00 */
[----:B---3--:R-:W-:Y:S01]  /*51c0*/  MOV R7, UR7 ;  /* 0x0000000700077c02 */ /* 0x008fe20008000f00 */
[----:B------:R-:W-:Y:S01]  /*51d0*/  IMAD.U32 R6, RZ, RZ, UR6 ;  /* 0x00000006ff067e24 */ /* 0x000fe2000f8e00ff */
[----:B----4-:R-:W-:Y:S01]  /*51e0*/  MOV R11, UR5 ;  /* 0x00000005000b7c02 */ /* 0x010fe20008000f00 */
[----:B------:R-:W-:Y:S02]  /*51f0*/  IMAD.U32 R10, RZ, RZ, UR4 ;  /* 0x00000004ff0a7e24 */ /* 0x000fe4000f8e00ff */
[----:B------:R-:W-:Y:S07]  /*5200*/  LEPC R20, `(.L_x_83) ;  /* 0x000000001014794e */ /* 0x000fee0000000000 */
[----:B--2---:R-:W-:Y:S05]  /*5210*/  CALL.ABS.NOINC R2 ;  /* 0x0000000002007343 */ /* 0x004fea0003c00000 */
.L_x_83:
[----:B------:R-:W-:Y:S05]  /*5220*/  BSYNC.RECONVERGENT B6 ;  /* 0x0000000000067941 */ /* 0x000fea0003800200 */
.L_x_82:
[----:B------:R-:W-:Y:S01]  /*5230*/  ISETP.NE.U32.AND P4, PT, R150, RZ, PT ;  /* 0x000000ff9600720c */ /* 0x000fe20003f85070 */
[----:B------:R-:W-:Y:S01]  /*5240*/  UISETP.NE.AND UP2, UPT, UR50, URZ, UPT ;  /* 0x000000ff3200728c */ /* 0x000fe2000bf45270 */
[----:B------:R-:W-:Y:S01]  /*5250*/  ISETP.NE.U32.AND P2, PT, RZ, UR38, PT ;  /* 0x00000026ff007c0c */ /* 0x000fe2000bf45070 */
[----:B------:R-:W-:Y:S01]  /*5260*/  UISETP.NE.U32.AND UP1, UPT, UR44, URZ, UPT ;  /* 0x000000ff2c00728c */ /* 0x000fe2000bf25070 */
[----:B------:R-:W-:Y:S01]  /*5270*/  ISETP.NE.AND.EX P4, PT, R151, RZ, PT, P4 ;  /* 0x000000ff9700720c */ /* 0x000fe20003f85340 */
[----:B------:R-:W-:Y:S01]  /*5280*/  UPLOP3.LUT UP0, UPT, UPT, UPT, UPT, 0x40, 0x4 ;  /* 0x000000000004789c */ /* 0x000fe20003f0e870 */
[----:B------:R-:W-:Y:S01]  /*5290*/  ISETP.NE.AND.EX P2, PT, RZ, UR39, PT, P2 ;  /* 0x00000027ff007c0c */ /* 0x000fe2000bf45320 */
[----:B------:R-:W-:Y:S01]  /*52a0*/  UISETP.NE.AND.EX UP1, UPT, UR45, URZ, UPT, UP1 ;  /* 0x000000ff2d00728c */ /* 0x000fe2000bf25310 */
[----:B------:R-:W-:Y:S04]  /*52b0*/  PLOP3.LUT P1, PT, PT, PT, UP2, 0x80, 0x8 ;  /* 0x000000000008781c */ /* 0x000fe80003f2f028 */
[----:B------:R-:W-:Y:S06]  /*52c0*/  @UP2 UPLOP3.LUT UP0, UPT, UPT, UPT, UP1, 0x80, 0x8 ;  /* 0x000000000008289c */ /* 0x000fec0003f0f010 */
[----:B------:R-:W-:Y:S01]  /*52d0*/  PLOP3.LUT P0, PT, PT, PT, UP0, 0x80, 0x8 ;  /* 0x000000000008781c */ /* 0x000fe20003f0f008 */
[----:B------:R-:W-:Y:S01]  /*52e0*/  @!UPT UIADD3 URZ, UPT, UPT, URZ, URZ, URZ ;  /* 0x000000fffffff290 */ /* 0x000fe2000fffe0ff */
[----:B------:R-:W-:Y:S11]  /*52f0*/  BRA.U !UP1, `(.L_x_85) ;  /* 0x0000000109387547 */ /* 0x000ff6000b800000 */
[----:B------:R-:W-:Y:S01]  /*5300*/  UISETP.NE.U32.AND UP0, UPT, UR38, URZ, UPT ;  /* 0x000000ff2600728c */ /* 0x000fe2000bf05070 */
[----:B------:R-:W-:Y:S02]  /*5310*/  HFMA2 R0, -RZ, RZ, 0, 5.9604644775390625e-08 ;  /* 0x00000001ff007431 */ /* 0x000fe400000001ff */
[----:B------:R-:W-:Y:S01]  /*5320*/  IMAD.MOV.U32 R155, RZ, RZ, 0x1 ;  /* 0x00000001ff9b7424 */ /* 0x000fe200078e00ff */
[----:B------:R-:W-:Y:S06]  /*5330*/  UISETP.NE.AND.EX UP0, UPT, UR39, URZ, UPT, UP0 ;  /* 0x000000ff2700728c */ /* 0x000fec000bf05300 */
[----:B------:R-:W-:Y:S05]  /*5340*/  PLOP3.LUT P3, PT, PT, PT, UP0, 0x80, 0x8 ;  /* 0x000000000008781c */ /* 0x000fea0003f6f008 */
[----:B------:R-:W1:Y:S01]  /*5350*/  @UP0 LDCU.64 UR6, c[0x0][0x888] ;  /* 0x00011100ff0607ac */ /* 0x000e620008000a00 */
[----:B------:R-:W-:Y:S07]  /*5360*/  @UP0 UIMAD UR4, UR36, UR44, URZ ;  /* 0x0000002c240402a4 */ /* 0x000fee000f8e02ff */
[----:B------:R-:W-:Y:S01]  /*5370*/  @!P3 PRMT R155, R0, 0x7610, R155 ;  /* 0x00007610009bb816 */ /* 0x000fe2000000009b */
[----:B-1----:R-:W-:Y:S03]  /*5380*/  @UP0 UIMAD.WIDE UR6, UR4, 0x4, UR6 ;  /* 0x00000004040608a5 */ /* 0x002fe6000f8e0206 */
[----:B------:R-:W1:Y:S03]  /*5390*/  @!UP0 LDCU UR4, c[0x0][0x880] ;  /* 0x00011000ff0487ac */ /* 0x000e660008000800 */
[----:B------:R-:W-:Y:S01]  /*53a0*/  IMAD.U32 R2, RZ, RZ, UR6 ;  /* 0x00000006ff027e24 */ /* 0x000fe2000f8e00ff */
[----:B------:R-:W-:Y:S05]  /*53b0*/  MOV R3, UR7 ;  /* 0x0000000700037c02 */ /* 0x000fea0008000f00 */
[----:B-----5:R2:W5:Y:S02]  /*53c0*/  @P3 LDG.E R81, desc[UR46][R2.64] ;  /* 0x0000002e02513981 */ /* 0x020564000c1e1900 */
[----:B-12---:R-:W-:Y:S02]  /*53d0*/  @!P3 IMAD.U32 R81, RZ, RZ, UR4 ;  /* 0x00000004ff51be24 */ /* 0x006fe4000f8e00ff */
.L_x_85:
[----:B------:R-:W-:Y:S05]  /*53e0*/  @!P4 BRA `(.L_x_86) ;  /* 0x000000000020c947 */ /* 0x000fea0003800000 */
[----:B------:R-:W-:Y:S04]  /*53f0*/  ISETP.NE.U32.AND P3, PT, R148, RZ, PT ;  /* 0x000000ff9400720c */ /* 0x000fe80003f65070 */
[----:B------:R-:W-:Y:S11]  /*5400*/  ISETP.NE.AND.EX P3, PT, R149, RZ, PT, P3 ;  /* 0x000000ff9500720c */ /* 0x000ff60003f65330 */
[----:B------:R-:W-:Y:S02]  /*5410*/  @!UPT UIADD3 URZ, UPT, UPT, URZ, URZ, URZ ;  /* 0x000000fffffff290 */ /* 0x000fe4000fffe0ff */
[----:B------:R-:W1:Y:S01]  /*5420*/  @P3 LDC.64 R2, c[0x0][0x8a8] ;  /* 0x00022a00ff023b82 */ /* 0x000e620000000a00 */
[----:B------:R-:W-:Y:S04]  /*5430*/  @P3 IMAD R0, R150, UR36, RZ ;  /* 0x0000002496003c24 */ /* 0x000fe8000f8e02ff */
[----:B-1----:R-:W-:Y:S05]  /*5440*/  @P3 IMAD.WIDE R2, R0, 0x4, R2 ;  /* 0x0000000400023825 */ /* 0x002fea00078e0202 */
[----:B-----5:R1:W5:Y:S02]  /*5450*/  @P3 LDG.E R78, desc[UR46][R2.64] ;  /* 0x0000002e024e3981 */ /* 0x020364000c1e1900 */
[----:B-1----:R-:W2:Y:S02]  /*5460*/  @!P3 LDC R78, c[0x0][0x8a0] ;  /* 0x00022800ff4ebb82 */ /* 0x002ea40000000800 */
.L_x_86:
[----:B-----5:R-:W-:Y:S01]  /*5470*/  FSETP.NEU.AND P3, PT, R81, RZ, PT ;  /* 0x000000ff5100720b */ /* 0x020fe20003f6d000 */
[----:B------:R-:W-:Y:S01]  /*5480*/  IMAD.SHL.U32 R178, R160, 0x2, RZ ;  /* 0x00000002a0b27824 */ /* 0x000fe200078e00ff */
[----:B------:R-:W-:Y:S01]  /*5490*/  SEL R3, RZ, 0xffffffff, P2 ;  /* 0xffffffffff037807 */ /* 0x000fe20001000000 */
[----:B------:R-:W-:Y:S01]  /*54a0*/  IMAD.SHL.U32 R100, R168, 0x10, RZ ;  /* 0x00000010a8647824 */ /* 0x000fe200078e00ff */
[----:B------:R-:W-:Y:S01]  /*54b0*/  @P1 LOP3.LUT P2, RZ, R155, 0xff, RZ, 0xc0, !PT ;  /* 0x000000ff9bff1812 */ /* 0x000fe2000784c0ff */
[----:B------:R-:W-:Y:S01]  /*54c0*/  VIADD R179, R178, UR48 ;  /* 0x00000030b2b37c36 */ /* 0x000fe20008000000 */
[----:B------:R-:W-:Y:S01]  /*54d0*/  @P1 SEL R2, RZ, 0xffffffff, P3 ;  /* 0xffffffffff021807 */ /* 0x000fe20001800000 */
[----:B------:R-:W-:Y:S01]  /*54e0*/  IMAD.SHL.U32 R102, R169, 0x10, RZ ;  /* 0x00000010a9667824 */ /* 0x000fe200078e00ff */
[----:B------:R-:W-:Y:S01]  /*54f0*/  LOP3.LUT R167, R167, 0x1, RZ, 0x3c, !PT ;  /* 0x00000001a7a77812 */ /* 0x000fe200078e3cff */
[----:B------:R-:W-:Y:S01]  /*5500*/  IMAD.IADD R175, R179, 0x1, R100 ;  /* 0x00000001b3af7824 */ /* 0x000fe200078e0264 */
[----:B------:R-:W-:Y:S01]  /*5510*/  @P0 SEL R2, R3, R2, !P2 ;  /* 0x0000000203020207 */ /* 0x000fe20005000000 */
[----:B------:R-:W-:Y:S01]  /*5520*/  BSSY B1, `(.L_x_87) ;  /* 0x000004f000017945 */ /* 0x000fe20003800000 */
[----:B------:R-:W-:Y:S01]  /*5530*/  LEA R87, R76, UR48, 0x3 ;  /* 0x000000304c577c11 */ /* 0x000fe2000f8e18ff */
[----:B------:R-:W-:Y:S01]  /*5540*/  IMAD.MOV.U32 R103, RZ, RZ, 0x1 ;  /* 0x00000001ff677424 */ /* 0x000fe200078e00ff */
[----:B------:R-:W-:Y:S01]  /*5550*/  @P1 LOP3.LUT R2, R2, 0x1, RZ, 0xc0, !PT ;  /* 0x0000000102021812 */ /* 0x000fe200078ec0ff */
[----:B------:R-:W-:Y:S01]  /*5560*/  IMAD R80, R76, 0x100, R79 ;  /* 0x000001004c507824 */ /* 0x000fe200078e024f */
[----:B------:R-:W-:Y:S01]  /*5570*/  SHF.L.U32 R0, R166, 0x1f, RZ ;  /* 0x0000001fa6007819 */ /* 0x000fe200000006ff */
[----:B------:R-:W-:Y:S01]  /*5580*/  IMAD.MOV.U32 R101, RZ, RZ, RZ ;  /* 0x000000ffff657224 */ /* 0x000fe200078e00ff */
[----:B------:R-:W-:Y:S02]  /*5590*/  ISETP.NE.U32.OR P5, PT, R2, 0x1, !P1 ;  /* 0x000000010200780c */ /* 0x000fe40004fa5470 */
[----:B------:R-:W-:Y:S02]  /*55a0*/  CS2R R146, SRZ ;  /* 0x0000000000927805 */ /* 0x000fe4000001ff00 */
[----:B------:R-:W-:Y:S02]  /*55b0*/  PLOP3.LUT P2, PT, PT, PT, UP1, 0x80, 0x8 ;  /* 0x000000000008781c */ /* 0x000fe40003f4f018 */
[----:B------:R-:W-:Y:S02]  /*55c0*/  CS2R R144, SRZ ;  /* 0x0000000000907805 */ /* 0x000fe4000001ff00 */
[----:B------:R-:W-:Y:S02]  /*55d0*/  SEL R2, RZ, 0xffffffff, P3 ;  /* 0xffffffffff027807 */ /* 0x000fe40001800000 */
[----:B------:R-:W-:Y:S02]  /*55e0*/  CS2R R138, SRZ ;  /* 0x00000000008a7805 */ /* 0x000fe4000001ff00 */
[----:B------:R-:W-:Y:S02]  /*55f0*/  LOP3.LUT P3, R172, R155, 0xff, RZ, 0xc0, !PT ;  /* 0x000000ff9bac7812 */ /* 0x000fe4000786c0ff */
[----:B------:R-:W-:Y:S02]  /*5600*/  CS2R R136, SRZ ;  /* 0x0000000000887805 */ /* 0x000fe4000001ff00 */
[----:B------:R-:W-:Y:S02]  /*5610*/  P2R R176, PR, RZ, 0x20 ;  /* 0x00000020ffb07803 */ /* 0x000fe40000000000 */
[----:B------:R-:W-:Y:S02]  /*5620*/  CS2R R130, SRZ ;  /* 0x0000000000827805 */ /* 0x000fe4000001ff00 */
[----:B------:R-:W-:Y:S02]  /*5630*/  CS2R R128, SRZ ;  /* 0x0000000000807805 */ /* 0x000fe4000001ff00 */
[----:B------:R-:W-:Y:S02]  /*5640*/  CS2R R122, SRZ ;  /* 0x00000000007a7805 */ /* 0x000fe4000001ff00 */
[----:B------:R-:W-:Y:S02]  /*5650*/  CS2R R120, SRZ ;  /* 0x0000000000787805 */ /* 0x000fe4000001ff00 */
[----:B------:R-:W-:Y:S02]  /*5660*/  @P5 SHF.L.U32 R4, R167, 0x1f, RZ ;  /* 0x0000001fa7045819 */ /* 0x000fe400000006ff */
[----:B------:R-:W-:Y:S02]  /*5670*/  CS2R R114, SRZ ;  /* 0x0000000000727805 */ /* 0x000fe4000001ff00 */
[----:B------:R-:W-:Y:S02]  /*5680*/  @P2 SEL R2, R3, R2, !P3 ;  /* 0x0000000203022207 */ /* 0x000fe40005800000 */
[----:B------:R-:W-:Y:S01]  /*5690*/  CS2R R112, SRZ ;  /* 0x0000000000707805 */ /* 0x000fe2000001ff00 */
[----:B------:R-:W1:Y:S01]  /*56a0*/  @P5 SYNCS.PHASECHK.TRANS64.TRYWAIT P1, [UR48+0x30], R4 ;  /* 0x00003004ff0055a7 */ /* 0x000e620008021130 */
[----:B------:R-:W-:Y:S02]  /*56b0*/  CS2R R106, SRZ ;  /* 0x00000000006a7805 */ /* 0x000fe4000001ff00 */
[----:B------:R-:W-:Y:S02]  /*56c0*/  LOP3.LUT R2, R2, 0x1, RZ, 0xc0, !PT ;  /* 0x0000000102027812 */ /* 0x000fe400078ec0ff */
[----:B------:R-:W-:Y:S02]  /*56d0*/  CS2R R104, SRZ ;  /* 0x0000000000687805 */ /* 0x000fe4000001ff00 */
[----:B------:R-:W-:Y:S02]  /*56e0*/  CS2R R98, SRZ ;  /* 0x0000000000627805 */ /* 0x000fe4000001ff00 */
[----:B------:R-:W-:Y:S02]  /*56f0*/  CS2R R96, SRZ ;  /* 0x0000000000607805 */ /* 0x000fe4000001ff00 */
[----:B------:R-:W-:Y:S02]  /*5700*/  ISETP.NE.U32.AND P4, PT, R2, 0x1, PT ;  /* 0x000000010200780c */ /* 0x000fe40003f85070 */
[----:B------:R-:W-:Y:S02]  /*5710*/  CS2R R90, SRZ ;  /* 0x00000000005a7805 */ /* 0x000fe4000001ff00 */
[----:B------:R-:W-:Y:S01]  /*5720*/  CS2R R88, SRZ ;  /* 0x0000000000587805 */ /* 0x000fe2000001ff00 */
[----:B------:R-:W-:Y:S01]  /*5730*/  IMAD.IADD R177, R179, 0x1, R102 ;  /* 0x00000001b3b17824 */ /* 0x000fe200078e0266 */
[----:B------:R-:W-:Y:S01]  /*5740*/  P2R R108, PR, RZ, 0x10 ;  /* 0x00000010ff6c7803 */ /* 0x000fe20000000000 */
[----:B------:R-:W-:Y:S01]  /*5750*/  IMAD.IADD R174, R102, 0x1, R175 ;  /* 0x0000000166ae7824 */ /* 0x000fe200078e02af */
[----:B------:R3:W4:Y:S01]  /*5760*/  SYNCS.PHASECHK.TRANS64.TRYWAIT P0, [R87+URZ+0xa0], R0 ;  /* 0x0000a000570075a7 */ /* 0x00072200080011ff */
[----:B-1----:R-:W-:Y:S01]  /*5770*/  @P5 SEL R103, RZ, 0x1, !P1 ;  /* 0x00000001ff675807 */ /* 0x002fe20004800000 */
[----:B---3--:R-:W-:Y:S06]  /*5780*/  @!P5 BRA `(.L_x_88) ;  /* 0x0000000000a0d947 */ /* 0x008fec0003800000 */
[----:B------:R-:W-:Y:S01]  /*5790*/  @P4 IMAD.MOV.U32 R2, RZ, RZ, -0x10 ;  /* 0xfffffff0ff024424 */ /* 0x000fe200078e00ff */
[----:B------:R-:W-:Y:S01]  /*57a0*/  ISETP.NE.AND P1, PT, R103, RZ, PT ;  /* 0x000000ff6700720c */ /* 0x000fe20003f25270 */
[----:B------:R-:W-:Y:S01]  /*57b0*/  BSSY B0, `(.L_x_89) ;  /* 0x0000010000007945 */ /* 0x000fe20003800000 */
[----:B------:R-:W-:Y:S02]  /*57c0*/  ISETP.NE.U32.AND P5, PT, R161, 0x1, PT ;  /* 0x00000001a100780c */ /* 0x000fe40003fa5070 */
[----:B------:R-:W-:Y:S02]  /*57d0*/  CS2R R98, SRZ ;  /* 0x0000000000627805 */ /* 0x000fe4000001ff00 */
[----:B------:R-:W-:Y:S02]  /*57e0*/  CS2R R96, SRZ ;  /* 0x0000000000607805 */ /* 0x000fe4000001ff00 */
[----:B------:R-:W-:Y:S02]  /*57f0*/  CS2R R114, SRZ ;  /* 0x0000000000727805 */ /* 0x000fe4000001ff00 */
[----:B------:R-:W-:Y:S02]  /*5800*/  @P4 SEL R2, R2, 0x10, !P5 ;  /* 0x0000001002024807 */ /* 0x000fe40006800000 */
[----:B------:R-:W-:Y:S02]  /*5810*/  CS2R R112, SRZ ;  /* 0x0000000000707805 */ /* 0x000fe4000001ff00 */
[----:B------:R-:W-:Y:S02]  /*5820*/  CS2R R130, SRZ ;  /* 0x0000000000827805 */ /* 0x000fe4000001ff00 */
[----:B------:R-:W-:Y:S01]  /*5830*/  CS2R R128, SRZ ;  /* 0x0000000000807805 */ /* 0x000fe2000001ff00 */
[----:B------:R-:W-:Y:S02]  /*5840*/  @P4 IMAD.IADD R7, R179, 0x1, R2 ;  /* 0x00000001b3074824 */ /* 0x000fe400078e0202 */
[C---:B------:R-:W-:Y:S02]  /*5850*/  @P4 IMAD.IADD R6, R2.reuse, 0x1, R177 ;  /* 0x0000000102064824 */ /* 0x040fe400078e02b1 */
[----:B------:R-:W-:Y:S01]  /*5860*/  @P4 IMAD.IADD R5, R2, 0x1, R175 ;  /* 0x0000000102054824 */ /* 0x000fe200078e02af */
[----:B------:R-:W-:Y:S06]  /*5870*/  @P1 BRA `(.L_x_90) ;  /* 0x00000000000c1947 */ /* 0x000fec0003800000 */
[----:B------:R-:W-:Y:S04]  /*5880*/  SHF.L.U32 R4, R167, 0x1f, RZ ;  /* 0x0000001fa7047819 */ /* 0x000fe800000006ff */
[----:B------:R-:W1:Y:S02]  /*5890*/  SYNCS.PHASECHK.TRANS64.TRYWAIT P1, [UR48+0x30], R4 ;  /* 0x00003004ff0075a7 */ /* 0x000e640008021130 */
[----:B-1----:R-:W-:Y:S05]  /*58a0*/  @!P1 BRA `(.L_x_91) ;  /* 0x0000005c00189947 */ /* 0x002fea0003800000 */
.L_x_90:
[----:B------:R-:W-:Y:S05]  /*58b0*/  BSYNC B0 ;  /* 0x0000000000007941 */ /* 0x000fea0003800000 */
.L_x_89:
[----:B------:R-:W-:Y:S01]  /*58c0*/  ISETP.NE.AND P1, PT, R108, RZ, PT ;  /* 0x000000ff6c00720c */ /* 0x000fe20003f25270 */
[----:B------:R-:W-:Y:S01]  /*58d0*/  IMAD.MOV.U32 R147, RZ, RZ, RZ ;  /* 0x000000ffff937224 */ /* 0x000fe200078e00ff */
[----:B------:R-:W-:Y:S02]  /*58e0*/  CS2R R144, SRZ ;  /* 0x0000000000907805 */ /* 0x000fe4000001ff00 */
[----:B------:R-:W-:Y:S02]  /*58f0*/  CS2R R90, SRZ ;  /* 0x00000000005a7805 */ /* 0x000fe4000001ff00 */
[----:B------:R-:W-:Y:S02]  /*5900*/  CS2R R88, SRZ ;  /* 0x0000000000587805 */ /* 0x000fe4000001ff00 */
[----:B------:R-:W-:Y:S02]  /*5910*/  CS2R R106, SRZ ;  /* 0x00000000006a7805 */ /* 0x000fe4000001ff00 */
[----:B------:R-:W-:Y:S02]  /*5920*/  CS2R R104, SRZ ;  /* 0x0000000000687805 */ /* 0x000fe4000001ff00 */
[----:B------:R-:W-:Y:S02]  /*5930*/  CS2R R122, SRZ ;  /* 0x00000000007a7805 */ /* 0x000fe4000001ff00 */
[----:B------:R-:W-:Y:S02]  /*5940*/  CS2R R120, SRZ ;  /* 0x0000000000787805 */ /* 0x000fe4000001ff00 */
[----:B------:R-:W-:Y:S02]  /*5950*/  CS2R R138, SRZ ;  /* 0x00000000008a7805 */ /* 0x000fe4000001ff00 */
[----:B------:R-:W-:Y:S01]  /*5960*/  CS2R R136, SRZ ;  /* 0x0000000000887805 */ /* 0x000fe2000001ff00 */
[----:B------:R-:W-:Y:S01]  /*5970*/  IMAD.MOV.U32 R101, RZ, RZ, 0x1 ;  /* 0x00000001ff657424 */ /* 0x000fe200078e00ff */
[----:B------:R3:W1:Y:S01]  /*5980*/  @P1 LDS.128 R96, [R7+0x400] ;  /* 0x0004000007601984 */ /* 0x0006620000000c00 */
[----:B------:R-:W-:Y:S03]  /*5990*/  @P1 IMAD.IADD R2, R2, 0x1, R174 ;  /* 0x0000000102021824 */ /* 0x000fe600078e02ae */
[----:B------:R3:W1:Y:S04]  /*59a0*/  @P1 LDS.128 R112, [R6+0x400] ;  /* 0x0004000006701984 */ /* 0x0006680000000c00 */
[----:B------:R3:W1:Y:S04]  /*59b0*/  @P1 LDS.128 R128, [R5+0x400] ;  /* 0x0004000005801984 */ /* 0x0006680000000c00 */
[----:B------:R3:W1:Y:S04]  /*59c0*/  @P1 LDS.128 R144, [R2+0x400] ;  /* 0x0004000002901984 */ /* 0x0006680000000c00 */
[----:B------:R3:W1:Y:S04]  /*59d0*/  @P1 LDS.128 R88, [R178+UR48+0x400] ;  /* 0x00040030b2581984 */ /* 0x0006680008000c00 */
[----:B------:R3:W1:Y:S04]  /*59e0*/  @P1 LDS.128 R104, [R177+0x400] ;  /* 0x00040000b1681984 */ /* 0x0006680000000c00 */
[----:B------:R3:W1:Y:S04]  /*59f0*/  @P1 LDS.128 R120, [R175+0x400] ;  /* 0x00040000af781984 */ /* 0x0006680000000c00 */
[----:B------:R3:W1:Y:S02]  /*5a00*/  @P1 LDS.128 R136, [R174+0x400] ;  /* 0x00040000ae881984 */ /* 0x0006640000000c00 */
.L_x_88:
[----:B------:R-:W-:Y:S05]  /*5a10*/  BSYNC B1 ;  /* 0x0000000000017941 */ /* 0x000fea0003800000 */
.L_x_87:
[----:B-1----:R-:W-:Y:S04]  /*5a20*/  SHF.R.U32.HI R3, RZ, 0x15, R80 ;  /* 0x00000015ff037819 */ /* 0x002fe80000011650 */
[----:B------:R-:W-:Y:S01]  /*5a30*/  LOP3.LUT P1, RZ, R3, 0x3, R162, 0x48, !PT ;  /* 0x0000000303ff7812 */ /* 0x000fe200078248a2 */
[----:B------:R-:W-:Y:S01]  /*5a40*/  @!UPT UIADD3 URZ, UPT, UPT, URZ, URZ, URZ ;  /* 0x000000fffffff290 */ /* 0x000fe2000fffe0ff */
[----:B----4-:R-:W-:Y:S11]  /*5a50*/  @P0 BRA `(.L_x_92) ;  /* 0x0000000000080947 */ /* 0x010ff60003800000 */
[----:B------:R-:W1:Y:S02]  /*5a60*/  SYNCS.PHASECHK.TRANS64.TRYWAIT P0, [R87+URZ+0xa0], R0 ;  /* 0x0000a000570075a7 */ /* 0x000e6400080011ff */
[----:B-1----:R-:W-:Y:S05]  /*5a70*/  @!P0 BRA `(.L_x_93) ;  /* 0x0000005800bc8947 */ /* 0x002fea0003800000 */
.L_x_92:
[----:B------:R-:W-:Y:S05]  /*5a80*/  @!P1 BRA `(.L_x_94) ;  /* 0x0000000000409947 */ /* 0x000fea0003800000 */
[----:B------:R-:W4:Y:S01]  /*5a90*/  LDCU.64 UR8, c[0x4][0x70] ;  /* 0x01000e00ff0877ac */ /* 0x000f220008000a00 */
[----:B------:R-:W-:Y:S01]  /*5aa0*/  MOV R3, 0x0 ;  /* 0x0000000000037802 */ /* 0x000fe20000000f00 */
[----:B------:R-:W-:Y:S02]  /*5ab0*/  HFMA2 R12, -RZ, RZ, 0, 5.9604644775390625e-08 ;  /* 0x00000001ff0c7431 */ /* 0x000fe400000001ff */
[----:B------:R-:W-:Y:S02]  /*5ac0*/  IMAD.MOV.U32 R8, RZ, RZ, 0x192 ;  /* 0x00000192ff087424 */ /* 0x000fe400078e00ff */
[----:B------:R-:W-:Y:S01]  /*5ad0*/  IMAD.MOV.U32 R13, RZ, RZ, RZ ;  /* 0x000000ffff0d7224 */ /* 0x000fe200078e00ff */
[----:B------:R-:W5:Y:S01]  /*5ae0*/  LDCU.64 UR6, c[0x4][0x78] ;  /* 0x01000f00ff0677ac */ /* 0x000f620008000a00 */
[----:B---3--:R-:W3:Y:S01]  /*5af0*/  LDC.64 R2, c[0x4][R3] ;  /* 0x0100000003027b82 */ /* 0x008ee20000000a00 */
[----:B------:R-:W1:Y:S01]  /*5b00*/  LDCU.64 UR4, c[0x4][0x10] ;  /* 0x01000200ff0477ac */ /* 0x000e620008000a00 */
[----:B----4-:R-:W-:Y:S01]  /*5b10*/  MOV R5, UR9 ;  /* 0x0000000900057c02 */ /* 0x010fe20008000f00 */
[----:B------:R-:W-:Y:S01]  /*5b20*/  IMAD.U32 R4, RZ, RZ, UR8 ;  /* 0x00000008ff047e24 */ /* 0x000fe2000f8e00ff */
[----:B-----5:R-:W-:Y:S01]  /*5b30*/  MOV R7, UR7 ;  /* 0x0000000700077c02 */ /* 0x020fe20008000f00 */
[----:B------:R-:W-:Y:S01]  /*5b40*/  IMAD.U32 R6, RZ, RZ, UR6 ;  /* 0x00000006ff067e24 */ /* 0x000fe2000f8e00ff */
[----:B-1----:R-:W-:Y:S01]  /*5b50*/  MOV R11, UR5 ;  /* 0x00000005000b7c02 */ /* 0x002fe20008000f00 */
[----:B------:R-:W-:Y:S02]  /*5b60*/  IMAD.U32 R10, RZ, RZ, UR4 ;  /* 0x00000004ff0a7e24 */ /* 0x000fe4000f8e00ff */
[----:B------:R-:W-:Y:S07]  /*5b70*/  LEPC R20, `(.L_x_94) ;  /* 0x000000001014794e */ /* 0x000fee0000000000 */
[----:B--23--:R-:W-:Y:S05]  /*5b80*/  CALL.ABS.NOINC R2 ;  /* 0x0000000002007343 */ /* 0x00cfea0003c00000 */
.L_x_94:
[----:B------:R-:W-:Y:S05]  /*5b90*/  WARPSYNC.ALL ;  /* 0x0000000000007948 */ /* 0x000fea0003800000 */
[----:B------:R-:W-:Y:S01]  /*5ba0*/  R2UR UR4, R80 ;  /* 0x00000000500472ca */ /* 0x000fe200000e0000 */
[--C-:B------:R-:W-:Y:S01]  /*5bb0*/  HADD2.F32 R82, -RZ, R88.reuse.H0_H0 ;  /* 0x20000058ff527230 */ /* 0x100fe20000004100 */
[----:B------:R-:W-:Y:S01]  /*5bc0*/  MOV R110, 0xfffffff0 ;  /* 0xfffffff0006e7802 */ /* 0x000fe20000000f00 */
[----:B------:R-:W-:Y:S01]  /*5bd0*/  HADD2.F32 R83, -RZ, R88.H1_H1 ;  /* 0x30000058ff537230 */ /* 0x000fe20000004100 */
[----:B------:R-:W-:Y:S01]  /*5be0*/  ISETP.NE.U32.AND P6, PT, R161, 0x1, PT ;  /* 0x00000001a100780c */ /* 0x000fe20003fc5070 */
[----:B------:R-:W-:Y:S01]  /*5bf0*/  HADD2.F32 R84, -RZ, R89.H1_H1 ;  /* 0x30000059ff547230 */ /* 0x000fe20000004100 */
[----:B------:R-:W-:Y:S01]  /*5c00*/  ISETP.NE.AND P0, PT, R170, RZ, PT ;  /* 0x000000ffaa00720c */ /* 0x000fe20003f05270 */
[--C-:B------:R-:W-:Y:S01]  /*5c10*/  HADD2.F32 R85, -RZ, R107.reuse.H0_H0 ;  /* 0x2000006bff557230 */ /* 0x100fe20000004100 */
[----:B------:R-:W-:Y:S01]  /*5c20*/  SEL R110, R110, 0x10, !P6 ;  /* 0x000000106e6e7807 */ /* 0x000fe20007000000 */
[----:B------:R-:W-:Y:S01]  /*5c30*/  HADD2.F32 R86, -RZ, R107.H1_H1 ;  /* 0x3000006bff567230 */ /* 0x000fe20000004100 */
[----:B------:R-:W-:Y:S02]  /*5c40*/  BSSY.RECONVERGENT B0, `(.L_x_95) ;  /* 0x00000fb000007945 */ /* 0x000fe40003800200 */
[----:B------:R-:W-:Y:S01]  /*5c50*/  IADD3 R179, PT, PT, R179, R110, RZ ;  /* 0x0000006eb3b37210 */ /* 0x000fe20007ffe0ff */
[----:B---3--:R-:W1:Y:S01]  /*5c60*/  LDTM.x64 R4, tmem[UR4] ;  /* 0x00000004000479ee */ /* 0x008e620008340000 */
[C---:B------:R-:W-:Y:S02]  /*5c70*/  IADD3 R180, PT, PT, R110.reuse, R177, RZ ;  /* 0x000000b16eb47210 */ /* 0x040fe40007ffe0ff */
[C---:B------:R-:W-:Y:S02]  /*5c80*/  IADD3 R182, PT, PT, R110.reuse, R175, RZ ;  /* 0x000000af6eb67210 */ /* 0x040fe40007ffe0ff */
[----:B------:R-:W-:Y:S01]  /*5c90*/  IADD3 R181, PT, PT, R110, R174, RZ ;  /* 0x000000ae6eb57210 */ /* 0x000fe20007ffe0ff */
[C---:B-12---:R-:W-:Y:S01]  /*5ca0*/  FMUL R0, R78.reuse, R4 ;  /* 0x000000044e007220 */ /* 0x046fe20000400000 */
[C---:B------:R-:W-:Y:S01]  /*5cb0*/  FMUL R2, R78.reuse, R5 ;  /* 0x000000054e027220 */ /* 0x040fe20000400000 */
[C---:B------:R-:W-:Y:S01]  /*5cc0*/  FMUL R3, R78.reuse, R6 ;  /* 0x000000064e037220 */ /* 0x040fe20000400000 */
[C---:B------:R-:W-:Y:S01]  /*5cd0*/  FMUL R7, R78.reuse, R7 ;  /* 0x000000074e077220 */ /* 0x040fe20000400000 */
[C---:B------:R-:W-:Y:S01]  /*5ce0*/  FFMA R0, R81.reuse, R82, R0 ;  /* 0x0000005251007223 */ /* 0x040fe20000000000 */
[----:B------:R-:W-:Y:S02]  /*5cf0*/  HADD2.F32 R82, -RZ, R89.H0_H0 ;  /* 0x20000059ff527230 */ /* 0x000fe40000004100 */
[C---:B------:R-:W-:Y:S01]  /*5d00*/  FFMA R2, R81.reuse, R83, R2 ;  /* 0x0000005351027223 */ /* 0x040fe20000000002 */
[--C-:B------:R-:W-:Y:S02]  /*5d10*/  HADD2.F32 R83, -RZ, R90.reuse.H0_H0 ;  /* 0x2000005aff537230 */ /* 0x100fe40000004100 */
[C---:B------:R-:W-:Y:S01]  /*5d20*/  FMUL R4, R78.reuse, R8 ;  /* 0x000000084e047220 */ /* 0x040fe20000400000 */
[----:B------:R-:W-:Y:S01]  /*5d30*/  FMUL R5, R78, R9 ;  /* 0x000000094e057220 */ /* 0x000fe20000400000 */
[C---:B------:R-:W-:Y:S01]  /*5d40*/  FFMA R3, R81.reuse, R82, R3 ;  /* 0x0000005251037223 */ /* 0x040fe20000000003 */
[----:B------:R-:W-:Y:S01]  /*5d50*/  HADD2.F32 R82, -RZ, R90.H1_H1 ;  /* 0x3000005aff527230 */ /* 0x000fe20000004100 */
[----:B------:R-:W-:Y:S01]  /*5d60*/  F2FP.F16.F32.PACK_AB R92, R2, R0 ;  /* 0x00000000025c723e */ /* 0x000fe200000000ff */
[C---:B------:R-:W-:Y:S01]  /*5d70*/  FFMA R7, R81.reuse, R84, R7 ;  /* 0x0000005451077223 */ /* 0x040fe20000000007 */
[C---:B------:R-:W-:Y:S01]  /*5d80*/  FFMA R4, R81.reuse, R83, R4 ;  /* 0x0000005351047223 */ /* 0x040fe20000000004 */
[--C-:B------:R-:W-:Y:S02]  /*5d90*/  HADD2.F32 R83, -RZ, R91.reuse.H0_H0 ;  /* 0x2000005bff537230 */ /* 0x100fe40000004100 */
[----:B------:R-:W-:Y:S01]  /*5da0*/  FFMA R5, R81, R82, R5 ;  /* 0x0000005251057223 */ /* 0x000fe20000000005 */
[C---:B------:R-:W-:Y:S01]  /*5db0*/  FMUL R6, R78.reuse, R10 ;  /* 0x0000000a4e067220 */ /* 0x040fe20000400000 */
[----:B------:R-:W-:Y:S01]  /*5dc0*/  HADD2.F32 R82, -RZ, R91.H1_H1 ;  /* 0x3000005bff527230 */ /* 0x000fe20000004100 */
[----:B------:R-:W-:Y:S01]  /*5dd0*/  F2FP.F16.F32.PACK_AB R93, R7, R3 ;  /* 0x00000003075d723e */ /* 0x000fe200000000ff */
[C---:B------:R-:W-:Y:S01]  /*5de0*/  FMUL R11, R78.reuse, R11 ;  /* 0x0000000b4e0b7220 */ /* 0x040fe20000400000 */
[----:B------:R-:W-:Y:S01]  /*5df0*/  F2FP.F16.F32.PACK_AB R94, R5, R4 ;  /* 0x00000004055e723e */ /* 0x000fe200000000ff */
[C---:B------:R-:W-:Y:S01]  /*5e00*/  FFMA R6, R81.reuse, R83, R6 ;  /* 0x0000005351067223 */ /* 0x040fe20000000006 */
[C---:B------:R-:W-:Y:S01]  /*5e10*/  FMUL R8, R78.reuse, R12 ;  /* 0x0000000c4e087220 */ /* 0x040fe20000400000 */
[----:B------:R-:W-:Y:S01]  /*5e20*/  FFMA R11, R81, R82, R11 ;  /* 0x00000052510b7223 */ /* 0x000fe2000000000b */
[--C-:B------:R-:W-:Y:S02]  /*5e30*/  HADD2.F32 R82, -RZ, R96.reuse.H0_H0 ;  /* 0x20000060ff527230 */ /* 0x100fe40000004100 */
[C---:B------:R-:W-:Y:S01]  /*5e40*/  FMUL R9, R78.reuse, R13 ;  /* 0x0000000d4e097220 */ /* 0x040fe20000400000 */
[----:B------:R-:W-:Y:S02]  /*5e50*/  HADD2.F32 R84, -RZ, R96.H1_H1 ;  /* 0x30000060ff547230 */ /* 0x000fe40000004100 */
[C---:B------:R-:W-:Y:S01]  /*5e60*/  FMUL R10, R78.reuse, R14 ;  /* 0x0000000e4e0a7220 */ /* 0x040fe20000400000 */
[--C-:B------:R-:W-:Y:S01]  /*5e70*/  HADD2.F32 R83, -RZ, R97.reuse.H0_H0 ;  /* 0x20000061ff537230 */ /* 0x100fe20000004100 */
[----:B------:R-:W-:Y:S01]  /*5e80*/  F2FP.F16.F32.PACK_AB R95, R11, R6 ;  /* 0x000000060b5f723e */ /* 0x000fe200000000ff */
[C---:B------:R-:W-:Y:S01]  /*5e90*/  FFMA R8, R81.reuse, R82, R8 ;  /* 0x0000005251087223 */ /* 0x040fe20000000008 */
[----:B------:R-:W-:Y:S02]  /*5ea0*/  HADD2.F32 R82, -RZ, R97.H1_H1 ;  /* 0x30000061ff527230 */ /* 0x000fe40000004100 */
[C---:B------:R-:W-:Y:S01]  /*5eb0*/  FFMA R9, R81.reuse, R84, R9 ;  /* 0x0000005451097223 */ /* 0x040fe20000000009 */
[----:B------:R-:W-:Y:S01]  /*5ec0*/  FFMA R10, R81, R83, R10 ;  /* 0x00000053510a7223 */ /* 0x000fe2000000000a */
[----:B------:R1:W-:Y:S01]  /*5ed0*/  STS.128 [R178+UR48+0x400], R92 ;  /* 0x0004005cb2007988 */ /* 0x0003e20008000c30 */
[C---:B------:R-:W-:Y:S01]  /*5ee0*/  FMUL R15, R78.reuse, R15 ;  /* 0x0000000f4e0f7220 */ /* 0x040fe20000400000 */
[--C-:B------:R-:W-:Y:S01]  /*5ef0*/  HADD2.F32 R83, -RZ, R98.reuse.H0_H0 ;  /* 0x20000062ff537230 */ /* 0x100fe20000004100 */
[----:B------:R-:W-:Y:S01]  /*5f00*/  F2FP.F16.F32.PACK_AB R116, R9, R8 ;  /* 0x000000080974723e */ /* 0x000fe200000000ff */
[----:B------:R-:W-:Y:S02]  /*5f10*/  HADD2.F32 R84, -RZ, R98.H1_H1 ;  /* 0x30000062ff547230 */ /* 0x000fe40000004100 */
[----:B------:R-:W-:Y:S01]  /*5f20*/  FFMA R15, R81, R82, R15 ;  /* 0x00000052510f7223 */ /* 0x000fe2000000000f */
[C---:B------:R-:W-:Y:S01]  /*5f30*/  FMUL R12, R78.reuse, R16 ;  /* 0x000000104e0c7220 */ /* 0x040fe20000400000 */
[C---:B------:R-:W-:Y:S01]  /*5f40*/  FMUL R13, R78.reuse, R17 ;  /* 0x000000114e0d7220 */ /* 0x040fe20000400000 */
[--C-:B------:R-:W-:Y:S02]  /*5f50*/  HADD2.F32 R82, -RZ, R99.reuse.H0_H0 ;  /* 0x20000063ff527230 */ /* 0x100fe40000004100 */
[C---:B------:R-:W-:Y:S01]  /*5f60*/  FMUL R14, R78.reuse, R18 ;  /* 0x000000124e0e7220 */ /* 0x040fe20000400000 */
[----:B------:R-:W-:Y:S01]  /*5f70*/  F2FP.F16.F32.PACK_AB R117, R15, R10 ;  /* 0x0000000a0f75723e */ /* 0x000fe200000000ff */
[C---:B------:R-:W-:Y:S01]  /*5f80*/  FFMA R12, R81.reuse, R83, R12 ;  /* 0x00000053510c7223 */ /* 0x040fe2000000000c */
[C---:B------:R-:W-:Y:S01]  /*5f90*/  FFMA R13, R81.reuse, R84, R13 ;  /* 0x00000054510d7223 */ /* 0x040fe2000000000d */
[----:B------:R-:W-:Y:S01]  /*5fa0*/  FFMA R14, R81, R82, R14 ;  /* 0x00000052510e7223 */ /* 0x000fe2000000000e */
[----:B------:R-:W-:Y:S02]  /*5fb0*/  HADD2.F32 R84, -RZ, R99.H1_H1 ;  /* 0x30000063ff547230 */ /* 0x000fe40000004100 */
[C---:B------:R-:W-:Y:S01]  /*5fc0*/  FMUL R19, R78.reuse, R19 ;  /* 0x000000134e137220 */ /* 0x040fe20000400000 */
[--C-:B------:R-:W-:Y:S01]  /*5fd0*/  HADD2.F32 R82, -RZ, R104.reuse.H0_H0 ;  /* 0x20000068ff527230 */ /* 0x100fe20000004100 */
[----:B------:R-:W-:Y:S01]  /*5fe0*/  F2FP.F16.F32.PACK_AB R118, R13, R12 ;  /* 0x0000000c0d76723e */ /* 0x000fe200000000ff */
[C---:B------:R-:W-:Y:S01]  /*5ff0*/  FMUL R16, R78.reuse, R20 ;  /* 0x000000144e107220 */ /* 0x040fe20000400000 */
[C---:B------:R-:W-:Y:S01]  /*6000*/  FFMA R19, R81.reuse, R84, R19 ;  /* 0x0000005451137223 */ /* 0x040fe20000000013 */
[----:B------:R-:W-:Y:S02]  /*6010*/  HADD2.F32 R84, -RZ, R104.H1_H1 ;  /* 0x30000068ff547230 */ /* 0x000fe40000004100 */
[C---:B------:R-:W-:Y:S01]  /*6020*/  FMUL R17, R78.reuse, R21 ;  /* 0x000000154e117220 */ /* 0x040fe20000400000 */
[----:B------:R-:W-:Y:S01]  /*6030*/  FFMA R16, R81, R82, R16 ;  /* 0x0000005251107223 */ /* 0x000fe20000000010 */
[--C-:B------:R-:W-:Y:S01]  /*6040*/  HADD2.F32 R82, -RZ, R105.reuse.H0_H0 ;  /* 0x20000069ff527230 */ /* 0x100fe20000004100 */
[----:B------:R-:W-:Y:S01]  /*6050*/  F2FP.F16.F32.PACK_AB R119, R19, R14 ;  /* 0x0000000e1377723e */ /* 0x000fe200000000ff */
[----:B------:R-:W-:Y:S01]  /*6060*/  FFMA R17, R81, R84, R17 ;  /* 0x0000005451117223 */ /* 0x000fe20000000011 */
[C---:B------:R-:W-:Y:S01]  /*6070*/  FMUL R18, R78.reuse, R22 ;  /* 0x000000164e127220 */ /* 0x040fe20000400000 */
[C---:B------:R-:W-:Y:S01]  /*6080*/  FMUL R23, R78.reuse, R23 ;  /* 0x000000174e177220 */ /* 0x040fe20000400000 */
[--C-:B------:R-:W-:Y:S01]  /*6090*/  HADD2.F32 R83, -RZ, R106.reuse.H0_H0 ;  /* 0x2000006aff537230 */ /* 0x100fe20000004100 */
[----:B------:R2:W-:Y:S01]  /*60a0*/  STS.128 [R179+0x400], R116 ;  /* 0x00040074b3007388 */ /* 0x0005e20000000c00 */
[----:B------:R-:W-:Y:S01]  /*60b0*/  F2FP.F16.F32.PACK_AB R124, R17, R16 ;  /* 0x00000010117c723e */ /* 0x000fe200000000ff */
[C---:B------:R-:W-:Y:S01]  /*60c0*/  FFMA R18, R81.reuse, R82, R18 ;  /* 0x0000005251127223 */ /* 0x040fe20000000012 */
[----:B------:R-:W-:Y:S02]  /*60d0*/  HADD2.F32 R82, -RZ, R105.H1_H1 ;  /* 0x30000069ff527230 */ /* 0x000fe40000004100 */
[C---:B------:R-:W-:Y:S01]  /*60e0*/  FMUL R20, R78.reuse, R24 ;  /* 0x000000184e147220 */ /* 0x040fe20000400000 */
[----:B------:R-:W-:Y:S02]  /*60f0*/  HADD2.F32 R84, -RZ, R106.H1_H1 ;  /* 0x3000006aff547230 */ /* 0x000fe40000004100 */
[C---:B------:R-:W-:Y:S01]  /*6100*/  FMUL R21, R78.reuse, R25 ;  /* 0x000000194e157220 */ /* 0x040fe20000400000 */
[C---:B------:R-:W-:Y:S01]  /*6110*/  FMUL R22, R78.reuse, R26 ;  /* 0x0000001a4e167220 */ /* 0x040fe20000400000 */
[C---:B------:R-:W-:Y:S01]  /*6120*/  FFMA R23, R81.reuse, R82, R23 ;  /* 0x0000005251177223 */ /* 0x040fe20000000017 */
[C---:B------:R-:W-:Y:S01]  /*6130*/  FFMA R20, R81.reuse, R83, R20 ;  /* 0x0000005351147223 */ /* 0x040fe20000000014 */
[C---:B------:R-:W-:Y:S01]  /*6140*/  FFMA R21, R81.reuse, R84, R21 ;  /* 0x0000005451157223 */ /* 0x040fe20000000015 */
[----:B------:R-:W-:Y:S01]  /*6150*/  FFMA R22, R81, R85, R22 ;  /* 0x0000005551167223 */ /* 0x000fe20000000016 */
[C---:B------:R-:W-:Y:S01]  /*6160*/  FMUL R27, R78.reuse, R27 ;  /* 0x0000001b4e1b7220 */ /* 0x040fe20000400000 */
[--C-:B------:R-:W-:Y:S01]  /*6170*/  HADD2.F32 R82, -RZ, R112.reuse.H0_H0 ;  /* 0x20000070ff527230 */ /* 0x100fe20000004100 */
[----:B------:R-:W-:Y:S01]  /*6180*/  F2FP.F16.F32.PACK_AB R125, R23, R18 ;  /* 0x00000012177d723e */ /* 0x000fe200000000ff */
[C---:B------:R-:W-:Y:S01]  /*6190*/  FMUL R24, R78.reuse, R28 ;  /* 0x0000001c4e187220 */ /* 0x040fe20000400000 */
[----:B------:R-:W-:Y:S01]  /*61a0*/  F2FP.F16.F32.PACK_AB R126, R21, R20 ;  /* 0x00000014157e723e */ /* 0x000fe200000000ff */
[C---:B------:R-:W-:Y:S01]  /*61b0*/  FFMA R27, R81.reuse, R86, R27 ;  /* 0x00000056511b7223 */ /* 0x040fe2000000001b */
[----:B------:R-:W-:Y:S02]  /*61c0*/  HADD2.F32 R84, -RZ, R112.H1_H1 ;  /* 0x30000070ff547230 */ /* 0x000fe40000004100 */
[----:B------:R-:W-:Y:S01]  /*61d0*/  FFMA R24, R81, R82, R24 ;  /* 0x0000005251187223 */ /* 0x000fe20000000018 */
[C---:B------:R-:W-:Y:S01]  /*61e0*/  FMUL R25, R78.reuse, R29 ;  /* 0x0000001d4e197220 */ /* 0x040fe20000400000 */
[--C-:B------:R-:W-:Y:S01]  /*61f0*/  HADD2.F32 R83, -RZ, R113.reuse.H0_H0 ;  /* 0x20000071ff537230 */ /* 0x100fe20000004100 */
[----:B------:R-:W-:Y:S01]  /*6200*/  F2FP.F16.F32.PACK_AB R127, R27, R22 ;  /* 0x000000161b7f723e */ /* 0x000fe200000000ff */
[C---:B------:R-:W-:Y:S01]  /*6210*/  FMUL R26, R78.reuse, R30 ;  /* 0x0000001e4e1a7220 */ /* 0x040fe20000400000 */
[----:B------:R-:W-:Y:S02]  /*6220*/  HADD2.F32 R82, -RZ, R113.H1_H1 ;  /* 0x30000071ff527230 */ /* 0x000fe40000004100 */
[C---:B------:R-:W-:Y:S01]  /*6230*/  FFMA R25, R81.reuse, R84, R25 ;  /* 0x0000005451197223 */ /* 0x040fe20000000019 */
[C---:B------:R-:W-:Y:S01]  /*6240*/  FMUL R31, R78.reuse, R31 ;  /* 0x0000001f4e1f7220 */ /* 0x040fe20000400000 */
[----:B------:R3:W-:Y:S01]  /*6250*/  STS.128 [R177+0x400], R124 ;  /* 0x0004007cb1007388 */ /* 0x0007e20000000c00 */
[----:B------:R-:W-:Y:S01]  /*6260*/  FFMA R26, R81, R83, R26 ;  /* 0x00000053511a7223 */ /* 0x000fe2000000001a */
[--C-:B------:R-:W-:Y:S01]  /*6270*/  HADD2.F32 R83, -RZ, R114.reuse.H0_H0 ;  /* 0x20000072ff537230 */ /* 0x100fe20000004100 */
[----:B-1----:R-:W-:Y:S01]  /*6280*/  F2FP.F16.F32.PACK_AB R92, R25, R24 ;  /* 0x00000018195c723e */ /* 0x002fe200000000ff */
[----:B------:R-:W-:Y:S01]  /*6290*/  FFMA R31, R81, R82, R31 ;  /* 0x00000052511f7223 */ /* 0x000fe2000000001f */
[C---:B------:R-:W-:Y:S01]  /*62a0*/  FMUL R28, R78.reuse, R32 ;  /* 0x000000204e1c7220 */ /* 0x040fe20000400000 */
[----:B------:R-:W-:Y:S02]  /*62b0*/  HADD2.F32 R82, -RZ, R114.H1_H1 ;  /* 0x30000072ff527230 */ /* 0x000fe40000004100 */
[C---:B------:R-:W-:Y:S01]  /*62c0*/  FMUL R29, R78.reuse, R33 ;  /* 0x000000214e1d7220 */ /* 0x040fe20000400000 */
[--C-:B------:R-:W-:Y:S01]  /*62d0*/  HADD2.F32 R85, -RZ, R115.reuse.H0_H0 ;  /* 0x20000073ff557230 */ /* 0x100fe20000004100 */
[----:B------:R-:W-:Y:S01]  /*62e0*/  F2FP.F16.F32.PACK_AB R93, R31, R26 ;  /* 0x0000001a1f5d723e */ /* 0x000fe200000000ff */
[C---:B------:R-:W-:Y:S01]  /*62f0*/  FFMA R28, R81.reuse, R83, R28 ;  /* 0x00000053511c7223 */ /* 0x040fe2000000001c */
        /* <DEDUP_REMOVED lines=16> */
[----:B------:R-:W-:Y:S01]  /*6400*/  HADD2.F32 R82, -RZ, R121.H1_H1 ;  /* 0x30000079ff527230 */ /* 0x000fe20000004100 */
[----:B------:R1:W-:Y:S01]  /*6410*/  STS.128 [R180+0x400], R92 ;  /* 0x0004005cb4007388 */ /* 0x0003e20000000c00 */
[C---:B------:R-:W-:Y:S01]  /*6420*/  FMUL R39, R78.reuse, R39 ;  /* 0x000000274e277220 */ /* 0x040fe20000400000 */
[----:B--2---:R-:W-:Y:S01]  /*6430*/  F2FP.F16.F32.PACK_AB R116, R33, R32 ;  /* 0x000000202174723e */ /* 0x004fe200000000ff */
[C---:B------:R-:W-:Y:S01]  /*6440*/  FFMA R34, R81.reuse, R83, R34 ;  /* 0x0000005351227223 */ /* 0x040fe20000000022 */
[--C-:B------:R-:W-:Y:S02]  /*6450*/  HADD2.F32 R83, -RZ, R122.reuse.H0_H0 ;  /* 0x2000007aff537230 */ /* 0x100fe40000004100 */
        /* <DEDUP_REMOVED lines=26> */
[----:B---3--:R-:W-:Y:S01]  /*6600*/  F2FP.F16.F32.PACK_AB R124, R41, R40 ;  /* 0x00000028297c723e */ /* 0x008fe200000000ff */
        /* <DEDUP_REMOVED lines=9> */
[C---:B------:R-:W-:Y:S01]  /*66a0*/  FFMA R45, R81.reuse, R84, R45 ;  /* 0x00000054512d7223 */ /* 0x040fe2000000002d */
[C---:B------:R-:W-:Y:S01]  /*66b0*/  FMUL R46, R78.reuse, R50 ;  /* 0x000000324e2e7220 */ /* 0x040fe20000400000 */
[----:B------:R-:W-:Y:S02]  /*66c0*/  HADD2.F32 R82, -RZ, R131.H1_H1 ;  /* 0x30000083ff527230 */ /* 0x000fe40000004100 */
[C---:B------:R-:W-:Y:S01]  /*66d0*/  FMUL R51, R78.reuse, R51 ;  /* 0x000000334e337220 */ /* 0x040fe20000400000 */
[C---:B------:R-:W-:Y:S01]  /*66e0*/  FMUL R48, R78.reuse, R52 ;  /* 0x000000344e307220 */ /* 0x040fe20000400000 */
[C---:B------:R-:W-:Y:S01]  /*66f0*/  FFMA R46, R81.reuse, R83, R46 ;  /* 0x00000053512e7223 */ /* 0x040fe2000000002e */
[--C-:B------:R-:W-:Y:S02]  /*6700*/  HADD2.F32 R83, -RZ, R136.reuse.H0_H0 ;  /* 0x20000088ff537230 */ /* 0x100fe40000004100 */
[C---:B------:R-:W-:Y:S01]  /*6710*/  FFMA R51, R81.reuse, R82, R51 ;  /* 0x0000005251337223 */ /* 0x040fe20000000033 */
[----:B------:R-:W-:Y:S02]  /*6720*/  HADD2.F32 R84, -RZ, R136.H1_H1 ;  /* 0x30000088ff547230 */ /* 0x000fe40000004100 */
[C---:B------:R-:W-:Y:S01]  /*6730*/  FMUL R49, R78.reuse, R53 ;  /* 0x000000354e317220 */ /* 0x040fe20000400000 */
[--C-:B------:R-:W-:Y:S02]  /*6740*/  HADD2.F32 R85, -RZ, R137.reuse.H0_H0 ;  /* 0x20000089ff557230 */ /* 0x100fe40000004100 */
[C---:B------:R-:W-:Y:S01]  /*6750*/  FMUL R50, R78.reuse, R54 ;  /* 0x000000364e327220 */ /* 0x040fe20000400000 */
[----:B------:R-:W-:Y:S02]  /*6760*/  HADD2.F32 R82, -RZ, R137.H1_H1 ;  /* 0x30000089ff527230 */ /* 0x000fe40000004100 */
[C---:B------:R-:W-:Y:S01]  /*6770*/  FMUL R55, R78.reuse, R55 ;  /* 0x000000374e377220 */ /* 0x040fe20000400000 */
[C---:B------:R-:W-:Y:S01]  /*6780*/  FFMA R48, R81.reuse, R83, R48 ;  /* 0x0000005351307223 */ /* 0x040fe20000000030 */
[C---:B------:R-:W-:Y:S01]  /*6790*/  FFMA R49, R81.reuse, R84, R49 ;  /* 0x0000005451317223 */ /* 0x040fe20000000031 */
[C---:B------:R-:W-:Y:S01]  /*67a0*/  FFMA R50, R81.reuse, R85, R50 ;  /* 0x0000005551327223 */ /* 0x040fe20000000032 */
[C---:B------:R-:W-:Y:S01]  /*67b0*/  FFMA R55, R81.reuse, R82, R55 ;  /* 0x0000005251377223 */ /* 0x040fe20000000037 */
[--C-:B------:R-:W-:Y:S02]  /*67c0*/  HADD2.F32 R83, -RZ, R138.reuse.H0_H0 ;  /* 0x2000008aff537230 */ /* 0x100fe40000004100 */
[C---:B------:R-:W-:Y:S01]  /*67d0*/  FMUL R52, R78.reuse, R56 ;  /* 0x000000384e347220 */ /* 0x040fe20000400000 */
        /* <DEDUP_REMOVED lines=9> */
[----:B------:R-:W-:Y:S01]  /*6870*/  FFMA R59, R81, R84, R59 ;  /* 0x00000054513b7223 */ /* 0x000fe2000000003b */
[--C-:B------:R-:W-:Y:S02]  /*6880*/  HADD2.F32 R82, -RZ, R144.reuse.H0_H0 ;  /* 0x20000090ff527230 */ /* 0x100fe40000004100 */
[C---:B------:R-:W-:Y:S01]  /*6890*/  FMUL R56, R78.reuse, R60 ;  /* 0x0000003c4e387220 */ /* 0x040fe20000400000 */
[----:B------:R-:W-:Y:S02]  /*68a0*/  HADD2.F32 R84, -RZ, R144.H1_H1 ;  /* 0x30000090ff547230 */ /* 0x000fe40000004100 */
[C---:B------:R-:W-:Y:S01]  /*68b0*/  FMUL R57, R78.reuse, R61 ;  /* 0x0000003d4e397220 */ /* 0x040fe20000400000 */
[--C-:B------:R-:W-:Y:S02]  /*68c0*/  HADD2.F32 R83, -RZ, R145.reuse.H0_H0 ;  /* 0x20000091ff537230 */ /* 0x100fe40000004100 */
[C---:B------:R-:W-:Y:S01]  /*68d0*/  FMUL R58, R78.reuse, R62 ;  /* 0x0000003e4e3a7220 */ /* 0x040fe20000400000 */
[----:B------:R-:W-:Y:S01]  /*68e0*/  F2FP.F16.F32.PACK_AB R126, R45, R44 ;  /* 0x0000002c2d7e723e */ /* 0x000fe200000000ff */
[----:B------:R-:W-:Y:S01]  /*68f0*/  FFMA R56, R81, R82, R56 ;  /* 0x0000005251387223 */ /* 0x000fe20000000038 */
[----:B------:R-:W-:Y:S01]  /*6900*/  F2FP.F16.F32.PACK_AB R127, R51, R46 ;  /* 0x0000002e337f723e */ /* 0x000fe200000000ff */
[C---:B------:R-:W-:Y:S01]  /*6910*/  FFMA R57, R81.reuse, R84, R57 ;  /* 0x0000005451397223 */ /* 0x040fe20000000039 */
[C---:B------:R-:W-:Y:S01]  /*6920*/  FFMA R58, R81.reuse, R83, R58 ;  /* 0x00000053513a7223 */ /* 0x040fe2000000003a */
[----:B------:R-:W-:Y:S02]  /*6930*/  HADD2.F32 R82, -RZ, R145.H1_H1 ;  /* 0x30000091ff527230 */ /* 0x000fe40000004100 */
[C---:B------:R-:W-:Y:S01]  /*6940*/  FMUL R63, R78.reuse, R63 ;  /* 0x0000003f4e3f7220 */ /* 0x040fe20000400000 */
[----:B------:R1:W-:Y:S01]  /*6950*/  STS.128 [R182+0x400], R124 ;  /* 0x0004007cb6007388 */ /* 0x0003e20000000c00 */
[--C-:B------:R-:W-:Y:S02]  /*6960*/  HADD2.F32 R83, -RZ, R146.reuse.H0_H0 ;  /* 0x20000092ff537230 */ /* 0x100fe40000004100 */
[C---:B------:R-:W-:Y:S01]  /*6970*/  FMUL R60, R78.reuse, R64 ;  /* 0x000000404e3c7220 */ /* 0x040fe20000400000 */
[----:B------:R-:W-:Y:S02]  /*6980*/  HADD2.F32 R84, -RZ, R146.H1_H1 ;  /* 0x30000092ff547230 */ /* 0x000fe40000004100 */
[C---:B------:R-:W-:Y:S01]  /*6990*/  FMUL R61, R78.reuse, R65 ;  /* 0x000000414e3d7220 */ /* 0x040fe20000400000 */
[--C-:B------:R-:W-:Y:S02]  /*69a0*/  HADD2.F32 R85, -RZ, R147.reuse.H0_H0 ;  /* 0x20000093ff557230 */ /* 0x100fe40000004100 */
[C---:B------:R-:W-:Y:S01]  /*69b0*/  FMUL R62, R78.reuse, R66 ;  /* 0x000000424e3e7220 */ /* 0x040fe20000400000 */
[----:B------:R-:W-:Y:S02]  /*69c0*/  HADD2.F32 R86, -RZ, R147.H1_H1 ;  /* 0x30000093ff567230 */ /* 0x000fe40000004100 */
[----:B------:R-:W-:Y:S01]  /*69d0*/  FFMA R63, R81, R82, R63 ;  /* 0x00000052513f7223 */ /* 0x000fe2000000003f */
[----:B------:R-:W-:Y:S01]  /*69e0*/  FMUL R67, R78, R67 ;  /* 0x000000434e437220 */ /* 0x000fe20000400000 */
[----:B------:R-:W-:Y:S01]  /*69f0*/  F2FP.F16.F32.PACK_AB R132, R49, R48 ;  /* 0x000000303184723e */ /* 0x000fe200000000ff */
[----:B------:R-:W-:Y:S01]  /*6a00*/  FFMA R60, R81, R83, R60 ;  /* 0x00000053513c7223 */ /* 0x000fe2000000003c */
[----:B------:R-:W-:Y:S01]  /*6a10*/  F2FP.F16.F32.PACK_AB R133, R55, R50 ;  /* 0x000000323785723e */ /* 0x000fe200000000ff */
[----:B------:R-:W-:Y:S01]  /*6a20*/  FFMA R61, R81, R84, R61 ;  /* 0x00000054513d7223 */ /* 0x000fe2000000003d */
[----:B------:R-:W-:Y:S01]  /*6a30*/  F2FP.F16.F32.PACK_AB R134, R53, R52 ;  /* 0x000000343586723e */ /* 0x000fe200000000ff */
[----:B------:R-:W-:Y:S01]  /*6a40*/  FFMA R62, R81, R85, R62 ;  /* 0x00000055513e7223 */ /* 0x000fe2000000003e */
[----:B------:R-:W-:Y:S01]  /*6a50*/  F2FP.F16.F32.PACK_AB R135, R59, R54 ;  /* 0x000000363b87723e */ /* 0x000fe200000000ff */
[----:B------:R-:W-:Y:S01]  /*6a60*/  FFMA R67, R81, R86, R67 ;  /* 0x0000005651437223 */ /* 0x000fe20000000043 */
[----:B------:R-:W-:Y:S02]  /*6a70*/  F2FP.F16.F32.PACK_AB R140, R57, R56 ;  /* 0x00000038398c723e */ /* 0x000fe400000000ff */
[----:B------:R-:W-:Y:S01]  /*6a80*/  F2FP.F16.F32.PACK_AB R141, R63, R58 ;  /* 0x0000003a3f8d723e */ /* 0x000fe200000000ff */
[----:B------:R1:W-:Y:S01]  /*6a90*/  STS.128 [R174+0x400], R132 ;  /* 0x00040084ae007388 */ /* 0x0003e20000000c00 */
[----:B------:R-:W-:Y:S02]  /*6aa0*/  F2FP.F16.F32.PACK_AB R142, R61, R60 ;  /* 0x0000003c3d8e723e */ /* 0x000fe400000000ff */
[----:B------:R-:W-:Y:S05]  /*6ab0*/  F2FP.F16.F32.PACK_AB R143, R67, R62 ;  /* 0x0000003e438f723e */ /* 0x000fea00000000ff */
[----:B------:R1:W-:Y:S01]  /*6ac0*/  STS.128 [R181+0x400], R140 ;  /* 0x0004008cb5007388 */ /* 0x0003e20000000c00 */
[----:B------:R-:W-:Y:S01]  /*6ad0*/  @!PT LDS RZ, [RZ] ;  /* 0x00000000fffff984 */ /* 0x000fe20000000800 */
[----:B------:R-:W-:Y:S01]  /*6ae0*/  @!PT LDS RZ, [RZ] ;  /* 0x00000000fffff984 */ /* 0x000fe20000000800 */
[----:B------:R-:W-:Y:S01]  /*6af0*/  @!PT LDS RZ, [RZ] ;  /* 0x00000000fffff984 */ /* 0x000fe20000000800 */
[----:B------:R-:W-:Y:S01]  /*6b00*/  @!PT LDS RZ, [RZ] ;  /* 0x00000000fffff984 */ /* 0x000fe20000000800 */
[----:B------:R2:W-:Y:S07]  /*6b10*/  MEMBAR.ALL.CTA ;  /* 0x0000000000007992 */ /* 0x0005ee0000008000 */
[----:B--2---:R-:W2:Y:S02]  /*6b20*/  FENCE.VIEW.ASYNC.S ;  /* 0x00000000000073c6 */ /* 0x004ea40000000000 */
[----:B--2---:R-:W-:Y:S06]  /*6b30*/  BAR.SYNC.DEFER_BLOCKING 0x1, 0x80 ;  /* 0x0042000000007b1d */ /* 0x004fec0000010000 */
[----:B------:R-:W-:Y:S05]  /*6b40*/  @P0 BRA `(.L_x_96) ;  /* 0x0000000000280947 */ /* 0x000fea0003800000 */
[----:B------:R-:W-:Y:S02]  /*6b50*/  UIADD3 UR4, UPT, UPT, UR48, 0x400, URZ ;  /* 0x0000040030047890 */ /* 0x000fe4000fffe0ff */
[----:B------:R-:W-:Y:S01]  /*6b60*/  UIADD3 UR6, UP0, UPT, UR52, 0x680, URZ ;  /* 0x0000068034067890 */ /* 0x000fe2000ff1e0ff */
[----:B------:R-:W-:Y:S03]  /*6b70*/  UMOV UR43, UR36 ;  /* 0x00000024002b7c82 */ /* 0x000fe60008000000 */
[----:B------:R-:W-:Y:S01]  /*6b80*/  MOV R163, UR4 ;  /* 0x0000000400a37c02 */ /* 0x000fe20008000f00 */
[----:B------:R-:W-:Y:S03]  /*6b90*/  UIADD3.X UR7, UPT, UPT, URZ, UR53, URZ, UP0, !UPT ;  /* 0x00000035ff077290 */ /* 0x000fe600087fe4ff */
[----:B------:R-:W-:Y:S11]  /*6ba0*/  R2UR UR40, R163 ;  /* 0x00000000a32872ca */ /* 0x000ff600000e0000 */
[----:B------:R-:W-:Y:S02]  /*6bb0*/  @!UPT UIADD3 URZ, UPT, UPT, URZ, URZ, URZ ;  /* 0x000000fffffff290 */ /* 0x000fe4000fffe0ff */
[----:B------:R2:W-:Y:S01]  /*6bc0*/  UTMASTG.3D [UR40], [UR6] ;  /* 0x00000028060073b5 */ /* 0x0005e20008010000 */
[----:B------:R0:W-:Y:S01]  /*6bd0*/  UTMACMDFLUSH ;  /* 0x00000000000079b7 */ /* 0x0001e20000000000 */
[----:B--2---:R-:W-:Y:S04]  /*6be0*/  DEPBAR.LE SB0, 0x1 ;  /* 0x000080400000791a */ /* 0x004fe80000000000 */
.L_x_96:
[----:B------:R-:W-:Y:S05]  /*6bf0*/  BSYNC.RECONVERGENT B0 ;  /* 0x0000000000007941 */ /* 0x000fea0003800200 */
.L_x_95:
[----:B------:R-:W-:Y:S01]  /*6c00*/  BAR.SYNC.DEFER_BLOCKING 0x1, 0x80 ;  /* 0x0042000000007b1d */ /* 0x000fe20000010000 */
[----:B------:R-:W-:Y:S01]  /*6c10*/  ISETP.NE.AND P1, PT, R176, RZ, PT ;  /* 0x000000ffb000720c */ /* 0x000fe20003f25270 */
[----:B------:R-:W-:Y:S01]  /*6c20*/  UISETP.NE.AND UP0, UPT, UR49, URZ, UPT ;  /* 0x000000ff3100728c */ /* 0x000fe2000bf05270 */
[----:B------:R-:W-:Y:S11]  /*6c30*/  LEA R3, R101, UR48, 0x3 ;  /* 0x0000003065037c11 */ /* 0x000ff6000f8e18ff */
[----:B------:R-:W-:Y:S01]  /*6c40*/  @P1 SHF.L.U32 R2, R167, 0x1f, RZ ;  /* 0x0000001fa7021819 */ /* 0x000fe200000006ff */
[----:B------:R-:W-:Y:S06]  /*6c50*/  BRA.U !UP0, `(.L_x_97) ;  /* 0x0000000108247547 */ /* 0x000fec000b800000 */
[----:B------:R-:W-:Y:S01]  /*6c60*/  IMAD.U32 R5, RZ, RZ, UR51 ;  /* 0x00000033ff057e24 */ /* 0x000fe2000f8e00ff */
[----:B------:R-:W-:Y:S01]  /*6c70*/  MOV R0, UR37 ;  /* 0x0000002500007c02 */ /* 0x000fe20008000f00 */
[----:B------:R-:W-:Y:S03]  /*6c80*/  UIADD3 UR51, UPT, UPT, UR51, 0x1, URZ ;  /* 0x0000000133337890 */ /* 0x000fe6000fffe0ff */
[----:B------:R-:W-:Y:S01]  /*6c90*/  @P1 LEA R5, R5, UR48, 0x3 ;  /* 0x0000003005051c11 */ /* 0x000fe2000f8e18ff */
[----:B------:R-:W-:Y:S04]  /*6ca0*/  UISETP.NE.AND UP0, UPT, UR51, 0x4, UPT ;  /* 0x000000043300788c */ /* 0x000fe8000bf05270 */
[----:B------:R-:W-:Y:S01]  /*6cb0*/  @P1 VIADD R5, R5, 0x50 ;  /* 0x0000005005051836 */ /* 0x000fe20000000000 */
[----:B------:R-:W-:Y:S04]  /*6cc0*/  USEL UR51, UR51, URZ, UP0 ;  /* 0x000000ff33337287 */ /* 0x000fe80008000000 */
[----:B------:R-:W-:Y:S04]  /*6cd0*/  @P1 PRMT R0, R0, 0x654, R5 ;  /* 0x0000065400001816 */ /* 0x000fe80000000005 */
[----:B------:R2:W-:Y:S04]  /*6ce0*/  @P1 SYNCS.ARRIVE.TRANS64.RED.A1T0 RZ, [R0+URZ], RZ ;  /* 0x000000ff00ff19a7 */ /* 0x0005e800081004ff */
.L_x_97:
[----:B------:R-:W3:Y:S01]  /*6cf0*/  @P1 SYNCS.PHASECHK.TRANS64.TRYWAIT P0, [R3+URZ+0x30], R2 ;  /* 0x00003002030015a7 */ /* 0x000ee200080011ff */
[----:B------:R-:W-:Y:S01]  /*6d00*/  BSSY B1, `(.L_x_98) ;  /* 0x000001f000017945 */ /* 0x000fe20003800000 */
[----:B---3--:R-:W-:Y:S03]  /*6d10*/  @P1 SEL R103, RZ, 0x1, !P0 ;  /* 0x00000001ff671807 */ /* 0x008fe60004000000 */
[----:B------:R-:W-:Y:S05]  /*6d20*/  @!P1 BRA `(.L_x_99) ;  /* 0x0000000000709947 */ /* 0x000fea0003800000 */
[----:B------:R-:W-:Y:S01]  /*6d30*/  ISETP.NE.AND P1, PT, R108, RZ, PT ;  /* 0x000000ff6c00720c */ /* 0x000fe20003f25270 */
[----:B------:R-:W-:Y:S01]  /*6d40*/  BSSY B0, `(.L_x_100) ;  /* 0x000000b000007945 */ /* 0x000fe20003800000 */
[----:B------:R-:W-:Y:S11]  /*6d50*/  ISETP.NE.AND P0, PT, R103, RZ, PT ;  /* 0x000000ff6700720c */ /* 0x000ff60003f05270 */
[----:B------:R-:W-:Y:S05]  /*6d60*/  @P1 IMAD R4, R101, 0x4000, R178 ;  /* 0x0000400065041824 */ /* 0x000fea00078e02b2 */
[----:B------:R-:W-:Y:S04]  /*6d70*/  @P1 IADD3 R9, PT, PT, R4, UR48, RZ ;  /* 0x0000003004091c10 */ /* 0x000fe8000fffe0ff */
[----:B------:R-:W-:Y:S01]  /*6d80*/  @P1 IADD3 R7, PT, PT, R102, R9, RZ ;  /* 0x0000000966071210 */ /* 0x000fe20007ffe0ff */
[--C-:B------:R-:W-:Y:S02]  /*6d90*/  @P1 IMAD.IADD R5, R100, 0x1, R9.reuse ;  /* 0x0000000164051824 */ /* 0x100fe400078e0209 */
[----:B------:R-:W-:Y:S01]  /*6da0*/  @P1 IMAD.IADD R2, R110, 0x1, R9 ;  /* 0x000000016e021824 */ /* 0x000fe200078e0209 */
[----:B------:R-:W-:Y:S06]  /*6db0*/  @P0 BRA `(.L_x_101) ;  /* 0x00000000000c0947 */ /* 0x000fec0003800000 */
[----:B--2---:R-:W-:Y:S04]  /*6dc0*/  SHF.L.U32 R0, R167, 0x1f, RZ ;  /* 0x0000001fa7007819 */ /* 0x004fe800000006ff */
[----:B------:R-:W2:Y:S02]  /*6dd0*/  SYNCS.PHASECHK.TRANS64.TRYWAIT P0, [R3+URZ+0x30], R0 ;  /* 0x00003000030075a7 */ /* 0x000ea400080011ff */
[----:B--2---:R-:W-:Y:S05]  /*6de0*/  @!P0 BRA `(.L_x_102) ;  /* 0x0000004400f48947 */ /* 0x004fea0003800000 */
.L_x_101:
[----:B------:R-:W-:Y:S05]  /*6df0*/  BSYNC B0 ;  /* 0x0000000000007941 */ /* 0x000fea0003800000 */
.L_x_100:
[----:B------:R-:W-:Y:S01]  /*6e00*/  ISETP.NE.AND P0, PT, R108, RZ, PT ;  /* 0x000000ff6c00720c */ /* 0x000fe20003f05270 */
[----:B------:R-:W-:Y:S11]  /*6e10*/  VIADD R101, R101, 0x1 ;  /* 0x0000000165657836 */ /* 0x000ff60000000000 */
[----:B------:R-:W-:Y:S01]  /*6e20*/  @!UPT UIADD3 URZ, UPT, UPT, URZ, URZ, URZ ;  /* 0x000000fffffff290 */ /* 0x000fe2000fffe0ff */
[----:B------:R3:W4:Y:S01]  /*6e30*/  @P0 LDS.128 R88, [R4+UR48+0x400] ;  /* 0x0004003004580984 */ /* 0x0007220008000c00 */
[--C-:B--2---:R-:W-:Y:S01]  /*6e40*/  @P0 IMAD.IADD R3, R102, 0x1, R5.reuse ;  /* 0x0000000166030824 */ /* 0x104fe200078e0205 */
[C---:B------:R-:W-:Y:S01]  /*6e50*/  @P0 IADD3 R0, PT, PT, R110.reuse, R7, RZ ;  /* 0x000000076e000210 */ /* 0x040fe20007ffe0ff */
[C---:B------:R-:W-:Y:S01]  /*6e60*/  @P0 IMAD.IADD R6, R110.reuse, 0x1, R5 ;  /* 0x000000016e060824 */ /* 0x040fe200078e0205 */
[----:B------:R3:W2:Y:S02]  /*6e70*/  @P0 LDS.128 R96, [R2+0x400] ;  /* 0x0004000002600984 */ /* 0x0006a40000000c00 */
[----:B------:R-:W-:Y:S02]  /*6e80*/  @P0 IADD3 R8, PT, PT, R110, R3, RZ ;  /* 0x000000036e080210 */ /* 0x000fe40007ffe0ff */
[----:B------:R3:W1:Y:S04]  /*6e90*/  @P0 LDS.128 R104, [R7+0x400] ;  /* 0x0004000007680984 */ /* 0x0006680000000c00 */
[----:B------:R3:W1:Y:S04]  /*6ea0*/  @P0 LDS.128 R112, [R0+0x400] ;  /* 0x0004000000700984 */ /* 0x0006680000000c00 */
[----:B------:R3:W1:Y:S04]  /*6eb0*/  @P0 LDS.128 R120, [R5+0x400] ;  /* 0x0004000005780984 */ /* 0x0006680000000c00 */
[----:B------:R3:W1:Y:S04]  /*6ec0*/  @P0 LDS.128 R128, [R6+0x400] ;  /* 0x0004000006800984 */ /* 0x0006680000000c00 */
[----:B------:R3:W1:Y:S04]  /*6ed0*/  @P0 LDS.128 R136, [R3+0x400] ;  /* 0x0004000003880984 */ /* 0x0006680000000c00 */
[----:B------:R3:W1:Y:S02]  /*6ee0*/  @P0 LDS.128 R144, [R8+0x400] ;  /* 0x0004000008900984 */ /* 0x0006640000000c00 */
.L_x_99:
[----:B------:R-:W-:Y:S05]  /*6ef0*/  BSYNC B1 ;  /* 0x0000000000017941 */ /* 0x000fea0003800000 */
.L_x_98:
[----:B---3--:R-:W-:Y:S05]  /*6f00*/  VIADD R3, R80, 0x40 ;  /* 0x0000004050037836 */ /* 0x008fea0000000000 */
[----:B------:R-:W-:Y:S04]  /*6f10*/  SHF.R.U32.HI R3, RZ, 0x15, R3 ;  /* 0x00000015ff037819 */ /* 0x000fe80000011603 */
[----:B------:R-:W-:Y:S11]  /*6f20*/  LOP3.LUT P0, RZ, R3, 0x3, R162, 0x48, !PT ;  /* 0x0000000303ff7812 */ /* 0x000ff600078048a2 */
[----:B------:R-:W-:Y:S02]  /*6f30*/  @!UPT UIADD3 URZ, UPT, UPT, URZ, URZ, URZ ;  /* 0x000000fffffff290 */ /* 0x000fe4000fffe0ff */
[----:B------:R-:W-:Y:S05]  /*6f40*/  @!P0 BRA `(.L_x_103) ;  /* 0x0000000000408947 */ /* 0x000fea0003800000 */
[----:B------:R-:W3:Y:S01]  /*6f50*/  LDCU.64 UR8, c[0x4][0x70] ;  /* 0x01000e00ff0877ac */ /* 0x000ee20008000a00 */
[----:B------:R-:W-:Y:S01]  /*6f60*/  MOV R3, 0x0 ;  /* 0x0000000000037802 */ /* 0x000fe20000000f00 */
[----:B------:R-:W-:Y:S02]  /*6f70*/  HFMA2 R12, -RZ, RZ, 0, 5.9604644775390625e-08 ;  /* 0x00000001ff0c7431 */ /* 0x000fe400000001ff */
[----:B------:R-:W-:Y:S02]  /*6f80*/  IMAD.MOV.U32 R8, RZ, RZ, 0x192 ;  /* 0x00000192ff087424 */ /* 0x000fe400078e00ff */
[----:B------:R-:W-:Y:S01]  /*6f90*/  IMAD.MOV.U32 R13, RZ, RZ, RZ ;  /* 0x000000ffff0d7224 */ /* 0x000fe200078e00ff */
[----:B------:R-:W5:Y:S01]  /*6fa0*/  LDCU.64 UR6, c[0x4][0x78] ;  /* 0x01000f00ff0677ac */ /* 0x000f620008000a00 */
[----:B------:R-:W1:Y:S01]  /*6fb0*/  LDC.64 R2, c[0x4][R3] ;  /* 0x0100000003027b82 */ /* 0x000e620000000a00 */
[----:B------:R-:W2:Y:S01]  /*6fc0*/  LDCU.64 UR4, c[0x4][0x10] ;  /* 0x01000200ff0477ac */ /* 0x000ea20008000a00 */
[----:B---3--:R-:W-:Y:S01]  /*6fd0*/  MOV R5, UR9 ;  /* 0x0000000900057c02 */ /* 0x008fe20008000f00 */
[----:B------:R-:W-:Y:S01]  /*6fe0*/  IMAD.U32 R4, RZ, RZ, UR8 ;  /* 0x00000008ff047e24 */ /* 0x000fe2000f8e00ff */
[----:B-----5:R-:W-:Y:S01]  /*6ff0*/  MOV R7, UR7 ;  /* 0x0000000700077c02 */ /* 0x020fe20008000f00 */
[----:B------:R-:W-:Y:S01]  /*7000*/  IMAD.U32 R6, RZ, RZ, UR6 ;  /* 0x00000006ff067e24 */ /* 0x000fe2000f8e00ff */
[----:B--2---:R-:W-:Y:S01]  /*7010*/  MOV R11, UR5 ;  /* 0x00000005000b7c02 */ /* 0x004fe20008000f00 */
[----:B------:R-:W-:Y:S02]  /*7020*/  IMAD.U32 R10, RZ, RZ, UR4 ;  /* 0x00000004ff0a7e24 */ /* 0x000fe4000f8e00ff */
[----:B------:R-:W-:Y:S07]  /*7030*/  LEPC R20, `(.L_x_103) ;  /* 0x000000001014794e */ /* 0x000fee0000000000 */
[----:B-1--4-:R-:W-:Y:S05]  /*7040*/  CALL.ABS.NOINC R2 ;  /* 0x0000000002007343 */ /* 0x012fea0003c00000 */
.L_x_103:
[----:B------:R-:W-:Y:S05]  /*7050*/  WARPSYNC.ALL ;  /* 0x0000000000007948 */ /* 0x000fea0003800000 */
[----:B------:R-:W-:Y:S01]  /*7060*/  R2UR UR4, R80 ;  /* 0x00000000500472ca */ /* 0x000fe200000e0000 */
[--C-:B----4-:R-:W-:Y:S01]  /*7070*/  HADD2.F32 R82, -RZ, R88.reuse.H0_H0 ;  /* 0x20000058ff527230 */ /* 0x110fe20000004100 */
[----:B------:R-:W-:Y:S01]  /*7080*/  ISETP.NE.AND P6, PT, R176, RZ, PT ;  /* 0x000000ffb000720c */ /* 0x000fe20003fc5270 */
[----:B------:R-:W-:Y:S01]  /*7090*/  HADD2.F32 R83, -RZ, R88.H1_H1 ;  /* 0x30000058ff537230 */ /* 0x000fe20000004100 */
[----:B--2---:R-:W-:Y:S01]  /*70a0*/  MOV R0, UR51 ;  /* 0x0000003300007c02 */ /* 0x004fe20008000f00 */
[--C-:B------:R-:W-:Y:S01]  /*70b0*/  HADD2.F32 R84, -RZ, R89.reuse.H0_H0 ;  /* 0x20000059ff547230 */ /* 0x100fe20000004100 */
[----:B------:R-:W-:Y:S01]  /*70c0*/  MOV R85, UR37 ;  /* 0x0000002500557c02 */ /* 0x000fe20008000f00 */
[----:B------:R-:W-:Y:S01]  /*70d0*/  HADD2.F32 R86, -RZ, R89.H1_H1 ;  /* 0x30000059ff567230 */ /* 0x000fe20000004100 */
[----:B------:R-:W-:Y:S01]  /*70e0*/  ISETP.NE.AND P0, PT, R170, RZ, PT ;  /* 0x000000ffaa00720c */ /* 0x000fe20003f05270 */
[----:B------:R-:W-:Y:S04]  /*70f0*/  BSSY.RECONVERGENT B0, `(.L_x_104) ;  /* 0x00000fc000007945 */ /* 0x000fe80003800200 */
[----:B------:R-:W2:Y:S02]  /*7100*/  LDTM.x64 R4, tmem[UR4+0x40] ;  /* 0x00004004000479ee */ /* 0x000ea40008340000 */
[----:B------:R-:W-:Y:S04]  /*7110*/  @P6 LEA R0, R0, UR48, 0x3 ;  /* 0x0000003000006c11 */ /* 0x000fe8000f8e18ff */
[----:B------:R-:W-:Y:S04]  /*7120*/  @P6 IADD3 R0, PT, PT, R0, 0x50, RZ ;  /* 0x0000005000006810 */ /* 0x000fe80007ffe0ff */
[----:B------:R-:W-:Y:S01]  /*7130*/  @P6 PRMT R85, R85, 0x654, R0 ;  /* 0x0000065455556816 */ /* 0x000fe20000000000 */
[C---:B--2---:R-:W-:Y:S01]  /*7140*/  FMUL R0, R78.reuse, R4 ;  /* 0x000000044e007220 */ /* 0x044fe20000400000 */
[C---:B------:R-:W-:Y:S01]  /*7150*/  FMUL R2, R78.reuse, R5 ;  /* 0x000000054e027220 */ /* 0x040fe20000400000 */
[C---:B------:R-:W-:Y:S01]  /*7160*/  FMUL R3, R78.reuse, R6 ;  /* 0x000000064e037220 */ /* 0x040fe20000400000 */
[C---:B------:R-:W-:Y:S01]  /*7170*/  FMUL R7, R78.reuse, R7 ;  /* 0x000000074e077220 */ /* 0x040fe20000400000 */
[C---:B------:R-:W-:Y:S01]  /*7180*/  FFMA R0, R81.reuse, R82, R0 ;  /* 0x0000005251007223 */ /* 0x040fe20000000000 */
[C---:B------:R-:W-:Y:S01]  /*7190*/  FFMA R2, R81.reuse, R83, R2 ;  /* 0x0000005351027223 */ /* 0x040fe20000000002 */
[--C-:B------:R-:W-:Y:S02]  /*71a0*/  HADD2.F32 R83, -RZ, R90.reuse.H0_H0 ;  /* 0x2000005aff537230 */ /* 0x100fe40000004100 */
[C---:B------:R-:W-:Y:S01]  /*71b0*/  FFMA R3, R81.reuse, R84, R3 ;  /* 0x0000005451037223 */ /* 0x040fe20000000003 */
[----:B------:R-:W-:Y:S01]  /*71c0*/  FFMA R7, R81, R86, R7 ;  /* 0x0000005651077223 */ /* 0x000fe20000000007 */
[----:B------:R-:W-:Y:S01]  /*71d0*/  FMUL R4, R78, R8 ;  /* 0x000000084e047220 */ /* 0x000fe20000400000 */
[----:B-1----:R-:W-:Y:S01]  /*71e0*/  F2FP.F16.F32.PACK_AB R92, R2, R0 ;  /* 0x00000000025c723e */ /* 0x002fe200000000ff */
[----:B------:R-:W-:Y:S02]  /*71f0*/  HADD2.F32 R82, -RZ, R90.H1_H1 ;  /* 0x3000005aff527230 */ /* 0x000fe40000004100 */
[C---:B------:R-:W-:Y:S01]  /*7200*/  FMUL R5, R78.reuse, R9 ;  /* 0x000000094e057220 */ /* 0x040fe20000400000 */
[----:B------:R-:W-:Y:S01]  /*7210*/  F2FP.F16.F32.PACK_AB R93, R7, R3 ;  /* 0x00000003075d723e */ /* 0x000fe200000000ff */
        /* <DEDUP_REMOVED lines=19> */
[----:B------:R1:W-:Y:S01]  /*7350*/  STS.128 [R178+UR48+0x4400], R92 ;  /* 0x0044005cb2007988 */ /* 0x0003e20008000c30 */
        /* <DEDUP_REMOVED lines=8> */
[C---:B------:R-:W-:Y:S01]  /*73e0*/  FMUL R14, R78.reuse, R18 ;  /* 0x000000124e0e7220 */ /* 0x040fe20000400000 */
[----:B------:R-:W-:Y:S01]  /*73f0*/  F2FP.F16.F32.PACK_AB R117, R15, R10 ;  /* 0x0000000a0f75723e */ /* 0x000fe200000000ff */
[C---:B------:R-:W-:Y:S01]  /*7400*/  FFMA R12, R81.reuse, R3, R12 ;  /* 0x00000003510c7223 */ /* 0x040fe2000000000c */
[--C-:B------:R-:W-:Y:S02]  /*7410*/  HADD2.F32 R3, -RZ, R99.reuse.H0_H0 ;  /* 0x20000063ff037230 */ /* 0x100fe40000004100 */
[C---:B------:R-:W-:Y:S01]  /*7420*/  FFMA R13, R81.reuse, R0, R13 ;  /* 0x00000000510d7223 */ /* 0x040fe2000000000d */
[----:B------:R-:W-:Y:S02]  /*7430*/  HADD2.F32 R2, -RZ, R99.H1_H1 ;  /* 0x30000063ff027230 */ /* 0x000fe40000004100 */
[C---:B------:R-:W-:Y:S01]  /*7440*/  FMUL R19, R78.reuse, R19 ;  /* 0x000000134e137220 */ /* 0x040fe20000400000 */
[--C-:B------:R-:W-:Y:S02]  /*7450*/  HADD2.F32 R83, -RZ, R104.reuse.H0_H0 ;  /* 0x20000068ff537230 */ /* 0x100fe40000004100 */
[----:B------:R-:W-:Y:S01]  /*7460*/  FFMA R14, R81, R3, R14 ;  /* 0x00000003510e7223 */ /* 0x000fe2000000000e */
[----:B------:R-:W-:Y:S01]  /*7470*/  F2FP.F16.F32.PACK_AB R118, R13, R12 ;  /* 0x0000000c0d76723e */ /* 0x000fe200000000ff */
        /* <DEDUP_REMOVED lines=38> */
[C---:B------:R-:W-:Y:S01]  /*76e0*/  FMUL R31, R78.reuse, R31 ;  /* 0x0000001f4e1f7220 */ /* 0x040fe20000400000 */
[----:B------:R3:W-:Y:S01]  /*76f0*/  STS.128 [R177+0x4400], R124 ;  /* 0x0044007cb1007388 */ /* 0x0007e20000000c00 */
[--C-:B------:R-:W-:Y:S02]  /*7700*/  HADD2.F32 R3, -RZ, R114.reuse.H0_H0 ;  /* 0x20000072ff037230 */ /* 0x100fe40000004100 */
[----:B------:R-:W-:Y:S01]  /*7710*/  FFMA R26, R81, R0, R26 ;  /* 0x00000000511a7223 */ /* 0x000fe2000000001a */
[----:B------:R-:W-:Y:S01]  /*7720*/  HADD2.F32 R0, -RZ, R113.H1_H1 ;  /* 0x30000071ff007230 */ /* 0x000fe20000004100 */
[----:B------:R-:W-:Y:S01]  /*7730*/  F2FP.F16.F32.PACK_AB R132, R25, R24 ;  /* 0x000000181984723e */ /* 0x000fe200000000ff */
[C---:B------:R-:W-:Y:S01]  /*7740*/  FMUL R28, R78.reuse, R32 ;  /* 0x000000204e1c7220 */ /* 0x040fe20000400000 */
[----:B------:R-:W-:Y:S02]  /*7750*/  HADD2.F32 R2, -RZ, R114.H1_H1 ;  /* 0x30000072ff027230 */ /* 0x000fe40000004100 */
[C---:B------:R-:W-:Y:S01]  /*7760*/  FMUL R29, R78.reuse, R33 ;  /* 0x000000214e1d7220 */ /* 0x040fe20000400000 */
[--C-:B------:R-:W-:Y:S02]  /*7770*/  HADD2.F32 R83, -RZ, R115.reuse.H0_H0 ;  /* 0x20000073ff537230 */ /* 0x100fe40000004100 */
[C---:B------:R-:W-:Y:S01]  /*7780*/  FFMA R31, R81.reuse, R0, R31 ;  /* 0x00000000511f7223 */ /* 0x040fe2000000001f */
[C---:B------:R-:W-:Y:S01]  /*7790*/  FFMA R28, R81.reuse, R3, R28 ;  /* 0x00000003511c7223 */ /* 0x040fe2000000001c */
[----:B------:R-:W-:Y:S01]  /*77a0*/  FFMA R29, R81, R2, R29 ;  /* 0x00000002511d7223 */ /* 0x000fe2000000001d */
[C---:B------:R-:W-:Y:S01]  /*77b0*/  FMUL R30, R78.reuse, R34 ;  /* 0x000000224e1e7220 */ /* 0x040fe20000400000 */
[----:B------:R-:W-:Y:S01]  /*77c0*/  HADD2.F32 R82, -RZ, R115.H1_H1 ;  /* 0x30000073ff527230 */ /* 0x000fe20000004100 */
[----:B------:R-:W-:Y:S01]  /*77d0*/  F2FP.F16.F32.PACK_AB R133, R31, R26 ;  /* 0x0000001a1f85723e */ /* 0x000fe200000000ff */
        /* <DEDUP_REMOVED lines=16> */
[----:B-1----:R-:W-:Y:S01]  /*78e0*/  F2FP.F16.F32.PACK_AB R92, R33, R32 ;  /* 0x00000020215c723e */ /* 0x002fe200000000ff */
        /* <DEDUP_REMOVED lines=42> */
[--C-:B------:R-:W-:Y:S02]  /*7b90*/  HADD2.F32 R3, -RZ, R136.reuse.H0_H0 ;  /* 0x20000088ff037230 */ /* 0x100fe40000004100 */
[C---:B------:R-:W-:Y:S01]  /*7ba0*/  FFMA R46, R81.reuse, R83, R46 ;  /* 0x00000053512e7223 */ /* 0x040fe2000000002e */
[C---:B------:R-:W-:Y:S01]  /*7bb0*/  FMUL R48, R78.reuse, R52 ;  /* 0x000000344e307220 */ /* 0x040fe20000400000 */
        /* <DEDUP_REMOVED lines=17> */
[C---:B------:R-:W-:Y:S01]  /*7cd0*/  FFMA R52, R81.reuse, R0, R52 ;  /* 0x0000000051347223 */ /* 0x040fe20000000034 */
[C---:B------:R-:W-:Y:S01]  /*7ce0*/  FFMA R53, R81.reuse, R2, R53 ;  /* 0x0000000251357223 */ /* 0x040fe20000000035 */
[----:B------:R-:W-:Y:S02]  /*7cf0*/  HADD2.F32 R0, -RZ, R139.H1_H1 ;  /* 0x3000008bff007230 */ /* 0x000fe40000004100 */
[----:B------:R-:W-:Y:S01]  /*7d00*/  FFMA R54, R81, R3, R54 ;  /* 0x0000000351367223 */ /* 0x000fe20000000036 */
[C---:B------:R-:W-:Y:S01]  /*7d10*/  FMUL R59, R78.reuse, R59 ;  /* 0x0000003b4e3b7220 */ /* 0x040fe20000400000 */
[--C-:B------:R-:W-:Y:S02]  /*7d20*/  HADD2.F32 R3, -RZ, R144.reuse.H0_H0 ;  /* 0x20000090ff037230 */ /* 0x100fe40000004100 */
[C---:B------:R-:W-:Y:S01]  /*7d30*/  FMUL R56, R78.reuse, R60 ;  /* 0x0000003c4e387220 */ /* 0x040fe20000400000 */
[----:B------:R-:W-:Y:S02]  /*7d40*/  HADD2.F32 R2, -RZ, R144.H1_H1 ;  /* 0x30000090ff027230 */ /* 0x000fe40000004100 */
[C---:B------:R-:W-:Y:S01]  /*7d50*/  FMUL R57, R78.reuse, R61 ;  /* 0x0000003d4e397220 */ /* 0x040fe20000400000 */
[--C-:B------:R-:W-:Y:S01]  /*7d60*/  HADD2.F32 R83, -RZ, R145.reuse.H0_H0 ;  /* 0x20000091ff537230 */ /* 0x100fe20000004100 */
[----:B------:R-:W-:Y:S01]  /*7d70*/  F2FP.F16.F32.PACK_AB R118, R45, R44 ;  /* 0x0000002c2d76723e */ /* 0x000fe200000000ff */
[C---:B------:R-:W-:Y:S01]  /*7d80*/  FMUL R58, R78.reuse, R62 ;  /* 0x0000003e4e3a7220 */ /* 0x040fe20000400000 */
[----:B------:R-:W-:Y:S01]  /*7d90*/  F2FP.F16.F32.PACK_AB R119, R51, R46 ;  /* 0x0000002e3377723e */ /* 0x000fe200000000ff */
[C---:B------:R-:W-:Y:S01]  /*7da0*/  FFMA R59, R81.reuse, R0, R59 ;  /* 0x00000000513b7223 */ /* 0x040fe2000000003b */
[C---:B------:R-:W-:Y:S01]  /*7db0*/  FFMA R56, R81.reuse, R3, R56 ;  /* 0x0000000351387223 */ /* 0x040fe20000000038 */
[----:B------:R-:W-:Y:S02]  /*7dc0*/  HADD2.F32 R0, -RZ, R145.H1_H1 ;  /* 0x30000091ff007230 */ /* 0x000fe40000004100 */
[C---:B------:R-:W-:Y:S01]  /*7dd0*/  FFMA R57, R81.reuse, R2, R57 ;  /* 0x0000000251397223 */ /* 0x040fe20000000039 */
[----:B------:R1:W-:Y:S01]  /*7de0*/  STS.128 [R182+0x4400], R116 ;  /* 0x00440074b6007388 */ /* 0x0003e20000000c00 */
[C---:B------:R-:W-:Y:S01]  /*7df0*/  FMUL R63, R78.reuse, R63 ;  /* 0x0000003f4e3f7220 */ /* 0x040fe20000400000 */
[--C-:B------:R-:W-:Y:S02]  /*7e00*/  HADD2.F32 R3, -RZ, R146.reuse.H0_H0 ;  /* 0x20000092ff037230 */ /* 0x100fe40000004100 */
[C---:B------:R-:W-:Y:S01]  /*7e10*/  FFMA R58, R81.reuse, R83, R58 ;  /* 0x00000053513a7223 */ /* 0x040fe2000000003a */
        /* <DEDUP_REMOVED lines=8> */
[----:B---3--:R-:W-:Y:S01]  /*7ea0*/  F2FP.F16.F32.PACK_AB R124, R49, R48 ;  /* 0x00000030317c723e */ /* 0x008fe200000000ff */
[----:B------:R-:W-:Y:S01]  /*7eb0*/  FFMA R60, R81, R3, R60 ;  /* 0x00000003513c7223 */ /* 0x000fe2000000003c */
[----:B------:R-:W-:Y:S01]  /*7ec0*/  F2FP.F16.F32.PACK_AB R125, R55, R50 ;  /* 0x00000032377d723e */ /* 0x000fe200000000ff */
[----:B------:R-:W-:Y:S01]  /*7ed0*/  FFMA R61, R81, R2, R61 ;  /* 0x00000002513d7223 */ /* 0x000fe2000000003d */
[----:B------:R-:W-:Y:S01]  /*7ee0*/  F2FP.F16.F32.PACK_AB R126, R53, R52 ;  /* 0x00000034357e723e */ /* 0x000fe200000000ff */
[----:B------:R-:W-:Y:S01]  /*7ef0*/  FFMA R62, R81, R83, R62 ;  /* 0x00000053513e7223 */ /* 0x000fe2000000003e */
[----:B------:R-:W-:Y:S01]  /*7f00*/  F2FP.F16.F32.PACK_AB R127, R59, R54 ;  /* 0x000000363b7f723e */ /* 0x000fe200000000ff */
[----:B------:R-:W-:Y:S01]  /*7f10*/  FFMA R67, R81, R82, R67 ;  /* 0x0000005251437223 */ /* 0x000fe20000000043 */
[----:B----4-:R-:W-:Y:S02]  /*7f20*/  F2FP.F16.F32.PACK_AB R132, R57, R56 ;  /* 0x000000383984723e */ /* 0x010fe400000000ff */
[----:B------:R-:W-:Y:S01]  /*7f30*/  F2FP.F16.F32.PACK_AB R133, R63, R58 ;  /* 0x0000003a3f85723e */ /* 0x000fe200000000ff */
[----:B------:R1:W-:Y:S01]  /*7f40*/  STS.128 [R174+0x4400], R124 ;  /* 0x0044007cae007388 */ /* 0x0003e20000000c00 */
[----:B------:R-:W-:Y:S02]  /*7f50*/  F2FP.F16.F32.PACK_AB R134, R61, R60 ;  /* 0x0000003c3d86723e */ /* 0x000fe400000000ff */
[----:B------:R-:W-:Y:S02]  /*7f60*/  F2FP.F16.F32.PACK_AB R135, R67, R62 ;  /* 0x0000003e4387723e */ /* 0x000fe400000000ff */
[----:B------:R-:W-:Y:S02]  /*7f70*/  LEA R0, R101, UR48, 0x3 ;  /* 0x0000003065007c11 */ /* 0x000fe4000f8e18ff */
[----:B------:R-:W-:Y:S01]  /*7f80*/  @P6 SHF.L.U32 R3, R167, 0x1f, RZ ;  /* 0x0000001fa7036819 */ /* 0x000fe200000006ff */
        /* <DEDUP_REMOVED lines=9> */
[----:B------:R-:W-:Y:S02]  /*8020*/  UIADD3 UR8, UP0, UPT, UR52, 0x680, URZ ;  /* 0x0000068034087890 */ /* 0x000fe4000ff1e0ff */
[----:B------:R-:W-:Y:S02]  /*8030*/  UIADD3 UR5, UPT, UPT, UR41, 0x40, URZ ;  /* 0x0000004029057890 */ /* 0x000fe4000fffe0ff */
[----:B------:R-:W-:Y:S02]  /*8040*/  UIADD3 UR4, UPT, UPT, UR48, 0x4400, URZ ;  /* 0x0000440030047890 */ /* 0x000fe4000fffe0ff */
[----:B------:R-:W-:Y:S01]  /*8050*/  UIADD3.X UR9, UPT, UPT, URZ, UR53, URZ, UP0, !UPT ;  /* 0x00000035ff097290 */ /* 0x000fe200087fe4ff */
[----:B------:R-:W-:Y:S01]  /*8060*/  UMOV UR6, UR42 ;  /* 0x0000002a00067c82 */ /* 0x000fe20008000000 */
[----:B------:R-:W-:Y:S07]  /*8070*/  UMOV UR7, UR36 ;  /* 0x0000002400077c82 */ /* 0x000fee0008000000 */
[----:B------:R2:W-:Y:S01]  /*8080*/  UTMASTG.3D [UR4], [UR8] ;  /* 0x00000004080073b5 */ /* 0x0005e20008010000 */
[----:B------:R0:W-:Y:S01]  /*8090*/  UTMACMDFLUSH ;  /* 0x00000000000079b7 */ /* 0x0001e20000000000 */
[----:B--2---:R-:W-:Y:S04]  /*80a0*/  DEPBAR.LE SB0, 0x1 ;  /* 0x000080400000791a */ /* 0x004fe80000000000 */
.L_x_105:
[----:B------:R-:W-:Y:S05]  /*80b0*/  BSYNC.RECONVERGENT B0 ;  /* 0x0000000000007941 */ /* 0x000fea0003800200 */
.L_x_104:
[----:B------:R-:W-:Y:S01]  /*80c0*/  BAR.SYNC.DEFER_BLOCKING 0x1, 0x80 ;  /* 0x0042000000007b1d */ /* 0x000fe20000010000 */
[----:B------:R-:W-:Y:S04]  /*80d0*/  UIADD3 UR40, UPT, UPT, UR51, 0x1, URZ ;  /* 0x0000000133287890 */ /* 0x000fe8000fffe0ff */
[----:B------:R-:W-:Y:S04]  /*80e0*/  UISETP.NE.AND UP0, UPT, UR40, 0x4, UPT ;  /* 0x000000042800788c */ /* 0x000fe8000bf05270 */
[----:B------:R-:W-:Y:S01]  /*80f0*/  USEL UR40, UR40, URZ, UP0 ;  /* 0x000000ff28287287 */ /* 0x000fe20008000000 */
[----:B------:R2:W-:Y:S01]  /*8100*/  @P6 SYNCS.ARRIVE.TRANS64.RED.A1T0 RZ, [R85+URZ], RZ ;  /* 0x000000ff55ff69a7 */ /* 0x0005e200081004ff */
[----:B------:R-:W-:Y:S01]  /*8110*/  BSSY B1, `(.L_x_106) ;  /* 0x0000020000017945 */ /* 0x000fe20003800000 */
[----:B------:R-:W3:Y:S02]  /*8120*/  @P6 SYNCS.PHASECHK.TRANS64.TRYWAIT P0, [R0+URZ+0x30], R3 ;  /* 0x00003003000065a7 */ /* 0x000ee400080011ff */
[----:B---3--:R-:W-:Y:S01]  /*8130*/  @P6 SEL R103, RZ, 0x1, !P0 ;  /* 0x00000001ff676807 */ /* 0x008fe20004000000 */
[----:B--2---:R-:W-:Y:S06]  /*8140*/  @!P6 BRA `(.L_x_107) ;  /* 0x000000000070e947 */ /* 0x004fec0003800000 */
        /* <DEDUP_REMOVED lines=9> */
[----:B------:R-:W-:Y:S04]  /*81e0*/  SHF.L.U32 R7, R167, 0x1f, RZ ;  /* 0x0000001fa7077819 */ /* 0x000fe800000006ff */
[----:B------:R-:W2:Y:S02]  /*81f0*/  SYNCS.PHASECHK.TRANS64.TRYWAIT P0, [R0+URZ+0x30], R7 ;  /* 0x00003007000075a7 */ /* 0x000ea400080011ff */
[----:B--2---:R-:W-:Y:S05]  /*8200*/  @!P0 BRA `(.L_x_110) ;  /* 0x0000003400008947 */ /* 0x004fea0003800000 */
.L_x_109:
[----:B------:R-:W-:Y:S05]  /*8210*/  BSYNC B0 ;  /* 0x0000000000007941 */ /* 0x000fea0003800000 */
.L_x_108:
        /* <DEDUP_REMOVED lines=15> */
.L_x_107:
[----:B------:R-:W-:Y:S05]  /*8310*/  BSYNC B1 ;  /* 0x0000000000017941 */ /* 0x000fea0003800000 */
.L_x_106:
        /* <DEDUP_REMOVED lines=21> */
.L_x_111:
[----:B------:R-:W-:Y:S05]  /*8470*/  WARPSYNC.ALL ;  /* 0x0000000000007948 */ /* 0x000fea0003800000 */
[----:B------:R-:W-:Y:S01]  /*8480*/  R2UR UR4, R80 ;  /* 0x00000000500472ca */ /* 0x000fe200000e0000 */
[--C-:B----4-:R-:W-:Y:S01]  /*8490*/  HADD2.F32 R82, -RZ, R88.reuse.H0_H0 ;  /* 0x20000058ff527230 */ /* 0x110fe20000004100 */
[----:B------:R-:W-:Y:S01]  /*84a0*/  ISETP.NE.AND P6, PT, R176, RZ, PT ;  /* 0x000000ffb000720c */ /* 0x000fe20003fc5270 */
[----:B------:R-:W-:Y:S01]  /*84b0*/  HADD2.F32 R83, -RZ, R88.H1_H1 ;  /* 0x30000058ff537230 */ /* 0x000fe20000004100 */
[----:B------:R-:W-:Y:S01]  /*84c0*/  MOV R3, UR40 ;  /* 0x0000002800037c02 */ /* 0x000fe20008000f00 */
[----:B------:R-:W-:Y:S01]  /*84d0*/  BSSY.RECONVERGENT B0, `(.L_x_112) ;  /* 0x0000100000007945 */ /* 0x000fe20003800200 */
[----:B------:R-:W-:Y:S02]  /*84e0*/  MOV R84, UR37 ;  /* 0x0000002500547c02 */ /* 0x000fe40008000f00 */
[----:B------:R-:W-:Y:S05]  /*84f0*/  ISETP.NE.AND P0, PT, R170, RZ, PT ;  /* 0x000000ffaa00720c */ /* 0x000fea0003f05270 */
[----:B------:R-:W3:Y:S02]  /*8500*/  LDTM.x64 R4, tmem[UR4+0x80] ;  /* 0x00008004000479ee */ /* 0x000ee40008340000 */
[----:B------:R-:W-:Y:S04]  /*8510*/  @P6 LEA R3, R3, UR48, 0x3 ;  /* 0x0000003003036c11 */ /* 0x000fe8000f8e18ff */
[----:B------:R-:W-:Y:S04]  /*8520*/  @P6 IADD3 R3, PT, PT, R3, 0x50, RZ ;  /* 0x0000005003036810 */ /* 0x000fe80007ffe0ff */
[----:B------:R-:W-:Y:S01]  /*8530*/  @P6 PRMT R84, R84, 0x654, R3 ;  /* 0x0000065454546816 */ /* 0x000fe20000000003 */
[C---:B---3--:R-:W-:Y:S01]  /*8540*/  FMUL R0, R78.reuse, R4 ;  /* 0x000000044e007220 */ /* 0x048fe20000400000 */
[C---:B------:R-:W-:Y:S01]  /*8550*/  FMUL R3, R78.reuse, R6 ;  /* 0x000000064e037220 */ /* 0x040fe20000400000 */
[C---:B------:R-:W-:Y:S01]  /*8560*/  FMUL R4, R78.reuse, R8 ;  /* 0x000000084e047220 */ /* 0x040fe20000400000 */
[C---:B------:R-:W-:Y:S01]  /*8570*/  FMUL R6, R78.reuse, R10 ;  /* 0x0000000a4e067220 */ /* 0x040fe20000400000 */
[C---:B------:R-:W-:Y:S01]  /*8580*/  FFMA R0, R81.reuse, R82, R0 ;  /* 0x0000005251007223 */ /* 0x040fe20000000000 */
[C---:B------:R-:W-:Y:S01]  /*8590*/  FMUL R8, R78.reuse, R12 ;  /* 0x0000000c4e087220 */ /* 0x040fe20000400000 */
        /* <DEDUP_REMOVED lines=38> */
[--C-:B------:R-:W-:Y:S02]  /*8800*/  HADD2.F32 R64, -RZ, R89.reuse.H0_H0 ;  /* 0x20000059ff407230 */ /* 0x100fe40000004100 */
[C---:B------:R-:W-:Y:S01]  /*8810*/  FMUL R49, R78.reuse, R53 ;  /* 0x000000354e317220 */ /* 0x040fe20000400000 */
[C---:B------:R-:W-:Y:S01]  /*8820*/  FMUL R62, R78.reuse, R66 ;  /* 0x000000424e3e7220 */ /* 0x040fe20000400000 */
[----:B------:R-:W-:Y:S02]  /*8830*/  HADD2.F32 R66, -RZ, R89.H1_H1 ;  /* 0x30000059ff427230 */ /* 0x000fe40000004100 */
[C---:B------:R-:W-:Y:S01]  /*8840*/  FMUL R53, R78.reuse, R57 ;  /* 0x000000394e357220 */ /* 0x040fe20000400000 */
[C---:B------:R-:W-:Y:S01]  /*8850*/  FMUL R7, R78.reuse, R7 ;  /* 0x000000074e077220 */ /* 0x040fe20000400000 */
[C---:B------:R-:W-:Y:S01]  /*8860*/  FMUL R57, R78.reuse, R61 ;  /* 0x0000003d4e397220 */ /* 0x040fe20000400000 */
[----:B------:R-:W-:Y:S01]  /*8870*/  FMUL R61, R78, R65 ;  /* 0x000000414e3d7220 */ /* 0x000fe20000400000 */
[--C-:B------:R-:W-:Y:S02]  /*8880*/  HADD2.F32 R65, -RZ, R90.reuse.H0_H0 ;  /* 0x2000005aff417230 */ /* 0x100fe40000004100 */
[C---:B------:R-:W-:Y:S01]  /*8890*/  FFMA R2, R81.reuse, R83, R2 ;  /* 0x0000005351027223 */ /* 0x040fe20000000002 */
[C---:B------:R-:W-:Y:S01]  /*88a0*/  FFMA R3, R81.reuse, R64, R3 ;  /* 0x0000004051037223 */ /* 0x040fe20000000003 */
[----:B------:R-:W-:Y:S02]  /*88b0*/  HADD2.F32 R64, -RZ, R90.H1_H1 ;  /* 0x3000005aff407230 */ /* 0x000fe40000004100 */
[C---:B------:R-:W-:Y:S01]  /*88c0*/  FFMA R7, R81.reuse, R66, R7 ;  /* 0x0000004251077223 */ /* 0x040fe20000000007 */
[----:B------:R-:W-:Y:S01]  /*88d0*/  FFMA R4, R81, R65, R4 ;  /* 0x0000004151047223 */ /* 0x000fe20000000004 */
[--C-:B------:R-:W-:Y:S01]  /*88e0*/  HADD2.F32 R65, -RZ, R91.reuse.H0_H0 ;  /* 0x2000005bff417230 */ /* 0x100fe20000004100 */
[----:B-1----:R-:W-:Y:S01]  /*88f0*/  F2FP.F16.F32.PACK_AB R92, R2, R0 ;  /* 0x00000000025c723e */ /* 0x002fe200000000ff */
[----:B------:R-:W-:Y:S01]  /*8900*/  HADD2.F32 R0, -RZ, R91.H1_H1 ;  /* 0x3000005bff007230 */ /* 0x000fe20000004100 */
[----:B------:R-:W-:Y:S01]  /*8910*/  F2FP.F16.F32.PACK_AB R93, R7, R3 ;  /* 0x00000003075d723e */ /* 0x000fe200000000ff */
[--C-:B--2---:R-:W-:Y:S02]  /*8920*/  HADD2.F32 R3, -RZ, R96.reuse.H0_H0 ;  /* 0x20000060ff037230 */ /* 0x104fe40000004100 */
[C---:B------:R-:W-:Y:S01]  /*8930*/  FMUL R11, R78.reuse, R11 ;  /* 0x0000000b4e0b7220 */ /* 0x040fe20000400000 */
[----:B------:R-:W-:Y:S02]  /*8940*/  HADD2.F32 R2, -RZ, R96.H1_H1 ;  /* 0x30000060ff027230 */ /* 0x000fe40000004100 */
[C---:B------:R-:W-:Y:S01]  /*8950*/  FFMA R5, R81.reuse, R64, R5 ;  /* 0x0000004051057223 */ /* 0x040fe20000000005 */
[C---:B------:R-:W-:Y:S01]  /*8960*/  FFMA R6, R81.reuse, R65, R6 ;  /* 0x0000004151067223 */ /* 0x040fe20000000006 */
[C---:B------:R-:W-:Y:S01]  /*8970*/  FFMA R11, R81.reuse, R0, R11 ;  /* 0x00000000510b7223 */ /* 0x040fe2000000000b */
[--C-:B------:R-:W-:Y:S02]  /*8980*/  HADD2.F32 R0, -RZ, R97.reuse.H0_H0 ;  /* 0x20000061ff007230 */ /* 0x100fe40000004100 */
[C---:B------:R-:W-:Y:S01]  /*8990*/  FFMA R8, R81.reuse, R3, R8 ;  /* 0x0000000351087223 */ /* 0x040fe20000000008 */
[--C-:B------:R-:W-:Y:S02]  /*89a0*/  HADD2.F32 R3, -RZ, R98.reuse.H0_H0 ;  /* 0x20000062ff037230 */ /* 0x100fe40000004100 */
[C---:B------:R-:W-:Y:S01]  /*89b0*/  FFMA R9, R81.reuse, R2, R9 ;  /* 0x0000000251097223 */ /* 0x040fe20000000009 */
[----:B------:R-:W-:Y:S02]  /*89c0*/  HADD2.F32 R2, -RZ, R97.H1_H1 ;  /* 0x30000061ff027230 */ /* 0x000fe40000004100 */
[C---:B------:R-:W-:Y:S01]  /*89d0*/  FMUL R15, R78.reuse, R15 ;  /* 0x0000000f4e0f7220 */ /* 0x040fe20000400000 */
[----:B------:R-:W-:Y:S01]  /*89e0*/  FFMA R10, R81, R0, R10 ;  /* 0x00000000510a7223 */ /* 0x000fe2000000000a */
[----:B------:R-:W-:Y:S01]  /*89f0*/  HADD2.F32 R0, -RZ, R98.H1_H1 ;  /* 0x30000062ff007230 */ /* 0x000fe20000004100 */
[----:B------:R-:W-:Y:S01]  /*8a00*/  F2FP.F16.F32.PACK_AB R94, R5, R4 ;  /* 0x00000004055e723e */ /* 0x000fe200000000ff */
[--C-:B------:R-:W-:Y:S02]  /*8a10*/  HADD2.F32 R5, -RZ, R104.reuse.H0_H0 ;  /* 0x20000068ff057230 */ /* 0x100fe40000004100 */
[C---:B------:R-:W-:Y:S01]  /*8a20*/  FFMA R15, R81.reuse, R2, R15 ;  /* 0x00000002510f7223 */ /* 0x040fe2000000000f */
[--C-:B------:R-:W-:Y:S02]  /*8a30*/  HADD2.F32 R2, -RZ, R99.reuse.H1_H1 ;  /* 0x30000063ff027230 */ /* 0x100fe40000004100 */
[C---:B------:R-:W-:Y:S01]  /*8a40*/  FFMA R12, R81.reuse, R3, R12 ;  /* 0x00000003510c7223 */ /* 0x040fe2000000000c */
[----:B------:R-:W-:Y:S02]  /*8a50*/  HADD2.F32 R3, -RZ, R99.H0_H0 ;  /* 0x20000063ff037230 */ /* 0x000fe40000004100 */
[C---:B------:R-:W-:Y:S01]  /*8a60*/  FMUL R19, R78.reuse, R19 ;  /* 0x000000134e137220 */ /* 0x040fe20000400000 */
[----:B------:R-:W-:Y:S02]  /*8a70*/  HADD2.F32 R4, -RZ, R107.H1_H1 ;  /* 0x3000006bff047230 */ /* 0x000fe40000004100 */
[C---:B------:R-:W-:Y:S01]  /*8a80*/  FFMA R13, R81.reuse, R0, R13 ;  /* 0x00000000510d7223 */ /* 0x040fe2000000000d */
[----:B------:R-:W-:Y:S02]  /*8a90*/  HADD2.F32 R0, -RZ, R104.H1_H1 ;  /* 0x30000068ff007230 */ /* 0x000fe40000004100 */
[C---:B------:R-:W-:Y:S01]  /*8aa0*/  FFMA R14, R81.reuse, R3, R14 ;  /* 0x00000003510e7223 */ /* 0x040fe2000000000e */
[--C-:B------:R-:W-:Y:S02]  /*8ab0*/  HADD2.F32 R3, -RZ, R106.reuse.H0_H0 ;  /* 0x2000006aff037230 */ /* 0x100fe40000004100 */
[C---:B------:R-:W-:Y:S01]  /*8ac0*/  FFMA R19, R81.reuse, R2, R19 ;  /* 0x0000000251137223 */ /* 0x040fe20000000013 */
[----:B------:R-:W-:Y:S02]  /*8ad0*/  HADD2.F32 R2, -RZ, R105.H0_H0 ;  /* 0x20000069ff027230 */ /* 0x000fe40000004100 */
[C---:B------:R-:W-:Y:S01]  /*8ae0*/  FFMA R16, R81.reuse, R5, R16 ;  /* 0x0000000551107223 */ /* 0x040fe20000000010 */
[----:B------:R-:W-:Y:S02]  /*8af0*/  HADD2.F32 R5, -RZ, R107.H0_H0 ;  /* 0x2000006bff057230 */ /* 0x000fe40000004100 */
[C---:B------:R-:W-:Y:S01]  /*8b00*/  FFMA R17, R81.reuse, R0, R17 ;  /* 0x0000000051117223 */ /* 0x040fe20000000011 */
[----:B------:R-:W-:Y:S02]  /*8b10*/  HADD2.F32 R0, -RZ, R105.H1_H1 ;  /* 0x30000069ff007230 */ /* 0x000fe40000004100 */
[C---:B------:R-:W-:Y:S01]  /*8b20*/  FMUL R23, R78.reuse, R23 ;  /* 0x000000174e177220 */ /* 0x040fe20000400000 */
[C---:B------:R-:W-:Y:S01]  /*8b30*/  FFMA R18, R81.reuse, R2, R18 ;  /* 0x0000000251127223 */ /* 0x040fe20000000012 */
[----:B------:R-:W-:Y:S02]  /*8b40*/  HADD2.F32 R2, -RZ, R106.H1_H1 ;  /* 0x3000006aff027230 */ /* 0x000fe40000004100 */
[C---:B------:R-:W-:Y:S01]  /*8b50*/  FMUL R27, R78.reuse, R27 ;  /* 0x0000001b4e1b7220 */ /* 0x040fe20000400000 */
[C---:B------:R-:W-:Y:S01]  /*8b60*/  FFMA R23, R81.reuse, R0, R23 ;  /* 0x0000000051177223 */ /* 0x040fe20000000017 */
[----:B------:R-:W-:Y:S02]  /*8b70*/  HADD2.F32 R0, -RZ, R112.H0_H0 ;  /* 0x20000070ff007230 */ /* 0x000fe40000004100 */
[C---:B------:R-:W-:Y:S01]  /*8b80*/  FFMA R20, R81.reuse, R3, R20 ;  /* 0x0000000351147223 */ /* 0x040fe20000000014 */
[----:B------:R-:W-:Y:S02]  /*8b90*/  HADD2.F32 R3, -RZ, R114.H0_H0 ;  /* 0x20000072ff037230 */ /* 0x000fe40000004100 */
[C---:B------:R-:W-:Y:S01]  /*8ba0*/  FFMA R21, R81.reuse, R2, R21 ;  /* 0x0000000251157223 */ /* 0x040fe20000000015 */
[C---:B------:R-:W-:Y:S01]  /*8bb0*/  FFMA R22, R81.reuse, R5, R22 ;  /* 0x0000000551167223 */ /* 0x040fe20000000016 */
[C---:B------:R-:W-:Y:S01]  /*8bc0*/  FFMA R27, R81.reuse, R4, R27 ;  /* 0x00000004511b7223 */ /* 0x040fe2000000001b */
[C---:B------:R-:W-:Y:S01]  /*8bd0*/  FFMA R24, R81.reuse, R0, R24 ;  /* 0x0000000051187223 */ /* 0x040fe20000000018 */
[----:B------:R-:W-:Y:S02]  /*8be0*/  HADD2.F32 R2, -RZ, R112.H1_H1 ;  /* 0x30000070ff027230 */ /* 0x000fe40000004100 */
[C---:B------:R-:W-:Y:S01]  /*8bf0*/  FMUL R31, R78.reuse, R31 ;  /* 0x0000001f4e1f7220 */ /* 0x040fe20000400000 */
[----:B------:R-:W-:Y:S02]  /*8c00*/  HADD2.F32 R0, -RZ, R113.H0_H0 ;  /* 0x20000071ff007230 */ /* 0x000fe40000004100 */
[C---:B------:R-:W-:Y:S01]  /*8c10*/  FMUL R35, R78.reuse, R35 ;  /* 0x000000234e237220 */ /* 0x040fe20000400000 */
[----:B------:R-:W-:Y:S02]  /*8c20*/  HADD2.F32 R5, -RZ, R115.H0_H0 ;  /* 0x20000073ff057230 */ /* 0x000fe40000004100 */
[C---:B------:R-:W-:Y:S01]  /*8c30*/  FFMA R25, R81.reuse, R2, R25 ;  /* 0x0000000251197223 */ /* 0x040fe20000000019 */
[----:B------:R-:W-:Y:S02]  /*8c40*/  HADD2.F32 R2, -RZ, R114.H1_H1 ;  /* 0x30000072ff027230 */ /* 0x000fe40000004100 */
[----:B------:R-:W-:Y:S01]  /*8c50*/  FFMA R26, R81, R0, R26 ;  /* 0x00000000511a7223 */ /* 0x000fe2000000001a */
[----:B------:R-:W-:Y:S02]  /*8c60*/  HADD2.F32 R0, -RZ, R113.H1_H1 ;  /* 0x30000071ff007230 */ /* 0x000fe40000004100 */
[C---:B------:R-:W-:Y:S01]  /*8c70*/  FMUL R39, R78.reuse, R39 ;  /* 0x000000274e277220 */ /* 0x040fe20000400000 */
[----:B------:R-:W-:Y:S01]  /*8c80*/  HADD2.F32 R4, -RZ, R115.H1_H1 ;  /* 0x30000073ff047230 */ /* 0x000fe20000004100 */
[----:B------:R-:W-:Y:S01]  /*8c90*/  F2FP.F16.F32.PACK_AB R95, R11, R6 ;  /* 0x000000060b5f723e */ /* 0x000fe200000000ff */
[C---:B------:R-:W-:Y:S01]  /*8ca0*/  FMUL R43, R78.reuse, R43 ;  /* 0x0000002b4e2b7220 */ /* 0x040fe20000400000 */
[C---:B------:R-:W-:Y:S01]  /*8cb0*/  FFMA R31, R81.reuse, R0, R31 ;  /* 0x00000000511f7223 */ /* 0x040fe2000000001f */
[--C-:B------:R-:W-:Y:S02]  /*8cc0*/  HADD2.F32 R0, -RZ, R120.reuse.H0_H0 ;  /* 0x20000078ff007230 */ /* 0x100fe40000004100 */
[C---:B------:R-:W-:Y:S01]  /*8cd0*/  FFMA R28, R81.reuse, R3, R28 ;  /* 0x00000003511c7223 */ /* 0x040fe2000000001c */
[----:B------:R1:W-:Y:S01]  /*8ce0*/  STS.128 [R178+UR48+0x8400], R92 ;  /* 0x0084005cb2007988 */ /* 0x0003e20008000c30 */
[C---:B------:R-:W-:Y:S01]  /*8cf0*/  FFMA R29, R81.reuse, R2, R29 ;  /* 0x00000002511d7223 */ /* 0x040fe2000000001d */
[C---:B------:R-:W-:Y:S01]  /*8d00*/  FFMA R30, R81.reuse, R5, R30 ;  /* 0x00000005511e7223 */ /* 0x040fe2000000001e */
[C---:B------:R-:W-:Y:S01]  /*8d10*/  FFMA R35, R81.reuse, R4, R35 ;  /* 0x0000000451237223 */ /* 0x040fe20000000023 */
[----:B------:R-:W-:Y:S02]  /*8d20*/  HADD2.F32 R2, -RZ, R120.H1_H1 ;  /* 0x30000078ff027230 */ /* 0x000fe40000004100 */
[----:B------:R-:W-:Y:S01]  /*8d30*/  FFMA R32, R81, R0, R32 ;  /* 0x0000000051207223 */ /* 0x000fe20000000020 */
[--C-:B------:R-:W-:Y:S01]  /*8d40*/  HADD2.F32 R3, -RZ, R121.reuse.H0_H0 ;  /* 0x20000079ff037230 */ /* 0x100fe20000004100 */
[----:B------:R-:W-:Y:S01]  /*8d50*/  F2FP.F16.F32.PACK_AB R8, R9, R8 ;  /* 0x000000080908723e */ /* 0x000fe200000000ff */
[----:B------:R-:W-:Y:S02]  /*8d60*/  HADD2.F32 R0, -RZ, R121.H1_H1 ;  /* 0x30000079ff007230 */ /* 0x000fe40000004100 */
[C---:B------:R-:W-:Y:S01]  /*8d70*/  FFMA R33, R81.reuse, R2, R33 ;  /* 0x0000000251217223 */ /* 0x040fe20000000021 */
[--C-:B------:R-:W-:Y:S02]  /*8d80*/  HADD2.F32 R5, -RZ, R123.reuse.H0_H0 ;  /* 0x2000007bff057230 */ /* 0x100fe40000004100 */
[C---:B------:R-:W-:Y:S01]  /*8d90*/  FFMA R34, R81.reuse, R3, R34 ;  /* 0x0000000351227223 */ /* 0x040fe20000000022 */
[--C-:B------:R-:W-:Y:S02]  /*8da0*/  HADD2.F32 R3, -RZ, R122.reuse.H0_H0 ;  /* 0x2000007aff037230 */ /* 0x100fe40000004100 */
[----:B------:R-:W-:Y:S01]  /*8db0*/  FFMA R39, R81, R0, R39 ;  /* 0x0000000051277223 */ /* 0x000fe20000000027 */
[----:B------:R-:W-:Y:S01]  /*8dc0*/  HADD2.F32 R0, -RZ, R122.H1_H1 ;  /* 0x3000007aff007230 */ /* 0x000fe20000004100 */
[----:B------:R-:W-:Y:S01]  /*8dd0*/  F2FP.F16.F32.PACK_AB R9, R15, R10 ;  /* 0x0000000a0f09723e */ /* 0x000fe200000000ff */
[----:B------:R-:W-:Y:S02]  /*8de0*/  HADD2.F32 R2, -RZ, R123.H1_H1 ;  /* 0x3000007bff027230 */ /* 0x000fe40000004100 */
[C---:B------:R-:W-:Y:S01]  /*8df0*/  FFMA R36, R81.reuse, R3, R36 ;  /* 0x0000000351247223 */ /* 0x040fe20000000024 */
[--C-:B------:R-:W-:Y:S02]  /*8e00*/  HADD2.F32 R3, -RZ, R129.reuse.H0_H0 ;  /* 0x20000081ff037230 */ /* 0x100fe40000004100 */
[C---:B------:R-:W-:Y:S01]  /*8e10*/  FFMA R37, R81.reuse, R0, R37 ;  /* 0x0000000051257223 */ /* 0x040fe20000000025 */
[C---:B------:R-:W-:Y:S01]  /*8e20*/  FFMA R38, R81.reuse, R5, R38 ;  /* 0x0000000551267223 */ /* 0x040fe20000000026 */
[--C-:B------:R-:W-:Y:S02]  /*8e30*/  HADD2.F32 R0, -RZ, R128.reuse.H0_H0 ;  /* 0x20000080ff007230 */ /* 0x100fe40000004100 */
[----:B------:R-:W-:Y:S01]  /*8e40*/  FFMA R43, R81, R2, R43 ;  /* 0x00000002512b7223 */ /* 0x000fe2000000002b */
[----:B------:R-:W-:Y:S01]  /*8e50*/  HADD2.F32 R2, -RZ, R128.H1_H1 ;  /* 0x30000080ff027230 */ /* 0x000fe20000004100 */
[----:B------:R-:W-:Y:S01]  /*8e60*/  F2FP.F16.F32.PACK_AB R10, R13, R12 ;  /* 0x0000000c0d0a723e */ /* 0x000fe200000000ff */
[C---:B------:R-:W-:Y:S01]  /*8e70*/  FMUL R47, R78.reuse, R47 ;  /* 0x0000002f4e2f7220 */ /* 0x040fe20000400000 */
[----:B------:R-:W-:Y:S01]  /*8e80*/  F2FP.F16.F32.PACK_AB R11, R19, R14 ;  /* 0x0000000e130b723e */ /* 0x000fe200000000ff */
[C---:B------:R-:W-:Y:S01]  /*8e90*/  FFMA R40, R81.reuse, R0, R40 ;  /* 0x0000000051287223 */ /* 0x040fe20000000028 */
[----:B------:R-:W-:Y:S02]  /*8ea0*/  HADD2.F32 R0, -RZ, R129.H1_H1 ;  /* 0x30000081ff007230 */ /* 0x000fe40000004100 */
[C---:B------:R-:W-:Y:S01]  /*8eb0*/  FFMA R41, R81.reuse, R2, R41 ;  /* 0x0000000251297223 */ /* 0x040fe20000000029 */
[----:B------:R-:W-:Y:S01]  /*8ec0*/  FFMA R42, R81, R3, R42 ;  /* 0x00000003512a7223 */ /* 0x000fe2000000002a */
[----:B------:R1:W-:Y:S01]  /*8ed0*/  STS.128 [R179+0x8400], R8 ;  /* 0x00840008b3007388 */ /* 0x0003e20000000c00 */
[--C-:B------:R-:W-:Y:S01]  /*8ee0*/  HADD2.F32 R3, -RZ, R130.reuse.H0_H0 ;  /* 0x20000082ff037230 */ /* 0x100fe20000004100 */
[----:B------:R-:W-:Y:S01]  /*8ef0*/  F2FP.F16.F32.PACK_AB R16, R17, R16 ;  /* 0x000000101110723e */ /* 0x000fe200000000ff */
[----:B------:R-:W-:Y:S01]  /*8f00*/  HADD2.F32 R2, -RZ, R130.H1_H1 ;  /* 0x30000082ff027230 */ /* 0x000fe20000004100 */
[----:B------:R-:W-:Y:S01]  /*8f10*/  F2FP.F16.F32.PACK_AB R17, R23, R18 ;  /* 0x000000121711723e */ /* 0x000fe200000000ff */
[----:B------:R-:W-:Y:S01]  /*8f20*/  FFMA R47, R81, R0, R47 ;  /* 0x00000000512f7223 */ /* 0x000fe2000000002f */
[--C-:B------:R-:W-:Y:S01]  /*8f30*/  HADD2.F32 R5, -RZ, R131.reuse.H0_H0 ;  /* 0x20000083ff057230 */ /* 0x100fe20000004100 */
[----:B------:R-:W-:Y:S01]  /*8f40*/  F2FP.F16.F32.PACK_AB R18, R21, R20 ;  /* 0x000000141512723e */ /* 0x000fe200000000ff */
[----:B------:R-:W-:Y:S01]  /*8f50*/  HADD2.F32 R0, -RZ, R131.H1_H1 ;  /* 0x30000083ff007230 */ /* 0x000fe20000004100 */
[----:B------:R-:W-:Y:S01]  /*8f60*/  F2FP.F16.F32.PACK_AB R19, R27, R22 ;  /* 0x000000161b13723e */ /* 0x000fe200000000ff */
[C---:B------:R-:W-:Y:S01]  /*8f70*/  FMUL R51, R78.reuse, R51 ;  /* 0x000000334e337220 */ /* 0x040fe20000400000 */
[C---:B------:R-:W-:Y:S01]  /*8f80*/  FFMA R44, R81.reuse, R3, R44 ;  /* 0x00000003512c7223 */ /* 0x040fe2000000002c */
[C---:B------:R-:W-:Y:S01]  /*8f90*/  FFMA R45, R81.reuse, R2, R45 ;  /* 0x00000002512d7223 */ /* 0x040fe2000000002d */
[C---:B------:R-:W-:Y:S01]  /*8fa0*/  FFMA R46, R81.reuse, R5, R46 ;  /* 0x00000005512e7223 */ /* 0x040fe2000000002e */
[----:B------:R1:W-:Y:S01]  /*8fb0*/  STS.128 [R177+0x8400], R16 ;  /* 0x00840010b1007388 */ /* 0x0003e20000000c00 */
[----:B------:R-:W-:Y:S01]  /*8fc0*/  FFMA R51, R81, R0, R51 ;  /* 0x0000000051337223 */ /* 0x000fe20000000033 */
[--C-:B------:R-:W-:Y:S01]  /*8fd0*/  HADD2.F32 R3, -RZ, R136.reuse.H0_H0 ;  /* 0x20000088ff037230 */ /* 0x100fe20000004100 */
[----:B------:R-:W-:Y:S01]  /*8fe0*/  F2FP.F16.F32.PACK_AB R24, R25, R24 ;  /* 0x000000181918723e */ /* 0x000fe200000000ff */
[----:B------:R-:W-:Y:S01]  /*8ff0*/  HADD2.F32 R0, -RZ, R136.H1_H1 ;  /* 0x30000088ff007230 */ /* 0x000fe20000004100 */
[----:B------:R-:W-:Y:S01]  /*9000*/  F2FP.F16.F32.PACK_AB R25, R31, R26 ;  /* 0x0000001a1f19723e */ /* 0x000fe200000000ff */
        /* <DEDUP_REMOVED lines=16> */
[----:B------:R-:W-:Y:S01]  /*9110*/  FFMA R52, R81, R0, R52 ;  /* 0x0000000051347223 */ /* 0x000fe20000000034 */
[----:B------:R-:W-:Y:S01]  /*9120*/  F2FP.F16.F32.PACK_AB R35, R43, R38 ;  /* 0x000000262b23723e */ /* 0x000fe200000000ff */
[C---:B------:R-:W-:Y:S01]  /*9130*/  FFMA R53, R81.reuse, R2, R53 ;  /* 0x0000000251357223 */ /* 0x040fe20000000035 */
[----:B------:R-:W-:Y:S01]  /*9140*/  FFMA R54, R81, R3, R54 ;  /* 0x0000000351367223 */ /* 0x000fe20000000036 */
[----:B------:R-:W-:Y:S01]  /*9150*/  HADD2.F32 R0, -RZ, R139.H1_H1 ;  /* 0x3000008bff007230 */ /* 0x000fe20000004100 */
[----:B------:R-:W-:Y:S01]  /*9160*/  F2FP.F16.F32.PACK_AB R40, R41, R40 ;  /* 0x000000282928723e */ /* 0x000fe200000000ff */
[----:B------:R1:W-:Y:S01]  /*9170*/  STS.128 [R175+0x8400], R32 ;  /* 0x00840020af007388 */ /* 0x0003e20000000c00 */
[C---:B------:R-:W-:Y:S01]  /*9180*/  FMUL R59, R78.reuse, R59 ;  /* 0x0000003b4e3b7220 */ /* 0x040fe20000400000 */
[--C-:B------:R-:W-:Y:S01]  /*9190*/  HADD2.F32 R3, -RZ, R144.reuse.H0_H0 ;  /* 0x20000090ff037230 */ /* 0x100fe20000004100 */
[----:B------:R-:W-:Y:S01]  /*91a0*/  F2FP.F16.F32.PACK_AB R41, R47, R42 ;  /* 0x0000002a2f29723e */ /* 0x000fe200000000ff */
[----:B------:R-:W-:Y:S01]  /*91b0*/  HADD2.F32 R2, -RZ, R144.H1_H1 ;  /* 0x30000090ff027230 */ /* 0x000fe20000004100 */
[----:B------:R-:W-:Y:S01]  /*91c0*/  F2FP.F16.F32.PACK_AB R42, R45, R44 ;  /* 0x0000002c2d2a723e */ /* 0x000fe200000000ff */
[--C-:B------:R-:W-:Y:S01]  /*91d0*/  HADD2.F32 R5, -RZ, R145.reuse.H0_H0 ;  /* 0x20000091ff057230 */ /* 0x100fe20000004100 */
        /* <DEDUP_REMOVED lines=8> */
[----:B------:R-:W-:Y:S01]  /*9260*/  FFMA R58, R81, R5, R58 ;  /* 0x00000005513a7223 */ /* 0x000fe2000000003a */
[----:B------:R-:W-:Y:S01]  /*9270*/  HADD2.F32 R2, -RZ, R146.H1_H1 ;  /* 0x30000092ff027230 */ /* 0x000fe20000004100 */
[----:B------:R-:W-:Y:S01]  /*9280*/  F2FP.F16.F32.PACK_AB R48, R49, R48 ;  /* 0x000000303130723e */ /* 0x000fe200000000ff */
[--C-:B------:R-:W-:Y:S01]  /*9290*/  HADD2.F32 R5, -RZ, R147.reuse.H0_H0 ;  /* 0x20000093ff057230 */ /* 0x100fe20000004100 */
[----:B------:R-:W-:Y:S01]  /*92a0*/  F2FP.F16.F32.PACK_AB R49, R55, R50 ;  /* 0x000000323731723e */ /* 0x000fe200000000ff */
[----:B------:R-:W-:Y:S02]  /*92b0*/  HADD2.F32 R4, -RZ, R147.H1_H1 ;  /* 0x30000093ff047230 */ /* 0x000fe40000004100 */
[----:B------:R-:W-:Y:S01]  /*92c0*/  FFMA R63, R81, R0, R63 ;  /* 0x00000000513f7223 */ /* 0x000fe2000000003f */
[----:B------:R-:W-:Y:S01]  /*92d0*/  FMUL R67, R78, R67 ;  /* 0x000000434e437220 */ /* 0x000fe20000400000 */
[----:B------:R-:W-:Y:S01]  /*92e0*/  F2FP.F16.F32.PACK_AB R50, R53, R52 ;  /* 0x000000343532723e */ /* 0x000fe200000000ff */
[----:B------:R-:W-:Y:S01]  /*92f0*/  FFMA R60, R81, R3, R60 ;  /* 0x00000003513c7223 */ /* 0x000fe2000000003c */
[----:B------:R-:W-:Y:S01]  /*9300*/  F2FP.F16.F32.PACK_AB R51, R59, R54 ;  /* 0x000000363b33723e */ /* 0x000fe200000000ff */
[C---:B------:R-:W-:Y:S01]  /*9310*/  FFMA R61, R81.reuse, R2, R61 ;  /* 0x00000002513d7223 */ /* 0x040fe2000000003d */
[C---:B------:R-:W-:Y:S01]  /*9320*/  FFMA R62, R81.reuse, R5, R62 ;  /* 0x00000005513e7223 */ /* 0x040fe2000000003e */
[----:B------:R-:W-:Y:S01]  /*9330*/  FFMA R67, R81, R4, R67 ;  /* 0x0000000451437223 */ /* 0x000fe20000000043 */
[----:B------:R-:W-:Y:S01]  /*9340*/  F2FP.F16.F32.PACK_AB R56, R57, R56 ;  /* 0x000000383938723e */ /* 0x000fe200000000ff */
[----:B------:R1:W-:Y:S01]  /*9350*/  STS.128 [R174+0x8400], R48 ;  /* 0x00840030ae007388 */ /* 0x0003e20000000c00 */
[----:B------:R-:W-:Y:S02]  /*9360*/  F2FP.F16.F32.PACK_AB R57, R63, R58 ;  /* 0x0000003a3f39723e */ /* 0x000fe400000000ff */
        /* <DEDUP_REMOVED lines=22> */
.L_x_113:
[----:B------:R-:W-:Y:S05]  /*94d0*/  BSYNC.RECONVERGENT B0 ;  /* 0x0000000000007941 */ /* 0x000fea0003800200 */
.L_x_112:
        /* <DEDUP_REMOVED lines=13> */
[----:B-1----:R-:W-:Y:S04]  /*95b0*/  @P1 IADD3 R9, PT, PT, R101, UR48, RZ ;  /* 0x0000003065091c10 */ /* 0x002fe8000fffe0ff */
[----:B------:R-:W-:Y:S01]  /*95c0*/  @P1 IADD3 R7, PT, PT, R102, R9, RZ ;  /* 0x0000000966071210 */ /* 0x000fe20007ffe0ff */
[--C-:B------:R-:W-:Y:S02]  /*95d0*/  @P1 IMAD.IADD R5, R100, 0x1, R9.reuse ;  /* 0x0000000164051824 */ /* 0x100fe400078e0209 */
[----:B------:R-:W-:Y:S01]  /*95e0*/  @P1 IMAD.IADD R2, R110, 0x1, R9 ;  /* 0x000000016e021824 */ /* 0x000fe200078e0209 */
[----:B------:R-:W-:Y:S06]  /*95f0*/  @P0 BRA `(.L_x_117) ;  /* 0x00000000000c0947 */ /* 0x000fec0003800000 */
[----:B------:R-:W-:Y:S04]  /*9600*/  SHF.L.U32 R0, R167, 0x1f, RZ ;  /* 0x0000001fa7007819 */ /* 0x000fe800000006ff */
[----:B------:R-:W1:Y:S02]  /*9610*/  SYNCS.PHASECHK.TRANS64.TRYWAIT P0, [R3+URZ+0x30], R0 ;  /* 0x00003000030075a7 */ /* 0x000e6400080011ff */
[----:B-1----:R-:W-:Y:S05]  /*9620*/  @!P0 BRA `(.L_x_118) ;  /* 0x00000020000c8947 */ /* 0x002fea0003800000 */
.L_x_117:
[----:B------:R-:W-:Y:S05]  /*9630*/  BSYNC B0 ;  /* 0x0000000000007941 */ /* 0x000fea0003800000 */
.L_x_116:
[----:B------:R-:W-:Y:S11]  /*9640*/  ISETP.NE.AND P0, PT, R108, RZ, PT ;  /* 0x000000ff6c00720c */ /* 0x000ff60003f05270 */
[----:B------:R-:W-:Y:S02]  /*9650*/  @!UPT UIADD3 URZ, UPT, UPT, URZ, URZ, URZ ;  /* 0x000000fffffff290 */ /* 0x000fe4000fffe0ff */
[----:B------:R2:W3:Y:S01]  /*9660*/  @P0 LDS.128 R88, [R101+UR48+0x400] ;  /* 0x0004003065580984 */ /* 0x0004e20008000c00 */
[----:B-1----:R-:W-:Y:S01]  /*9670*/  @P0 IMAD.IADD R3, R102, 0x1, R5 ;  /* 0x0000000166030824 */ /* 0x002fe200078e0205 */
[C---:B------:R-:W-:Y:S01]  /*9680*/  @P0 IADD3 R4, PT, PT, R110.reuse, R5, RZ ;  /* 0x000000056e040210 */ /* 0x040fe20007ffe0ff */
[C---:B------:R-:W-:Y:S01]  /*9690*/  @P0 IMAD.IADD R0, R110.reuse, 0x1, R7 ;  /* 0x000000016e000824 */ /* 0x040fe200078e0207 */
[----:B------:R2:W4:Y:S02]  /*96a0*/  @P0 LDS.128 R96, [R2+0x400] ;  /* 0x0004000002600984 */ /* 0x0005240000000c00 */
[----:B------:R-:W-:Y:S02]  /*96b0*/  @P0 IADD3 R110, PT, PT, R110, R3, RZ ;  /* 0x000000036e6e0210 */ /* 0x000fe40007ffe0ff */
[----:B------:R2:W1:Y:S04]  /*96c0*/  @P0 LDS.128 R104, [R7+0x400] ;  /* 0x0004000007680984 */ /* 0x0004680000000c00 */
[----:B------:R2:W1:Y:S04]  /*96d0*/  @P0 LDS.128 R112, [R0+0x400] ;  /* 0x0004000000700984 */ /* 0x0004680000000c00 */
[----:B------:R2:W1:Y:S04]  /*96e0*/  @P0 LDS.128 R120, [R5+0x400] ;  /* 0x0004000005780984 */ /* 0x0004680000000c00 */
[----:B------:R2:W1:Y:S04]  /*96f0*/  @P0 LDS.128 R128, [R4+0x400] ;  /* 0x0004000004800984 */ /* 0x0004680000000c00 */
[----:B------:R2:W1:Y:S04]  /*9700*/  @P0 LDS.128 R136, [R3+0x400] ;  /* 0x0004000003880984 */ /* 0x0004680000000c00 */
[----:B------:R2:W1:Y:S02]  /*9710*/  @P0 LDS.128 R144, [R110+0x400] ;  /* 0x000400006e900984 */ /* 0x0004640000000c00 */
.L_x_115:
[----:B------:R-:W-:Y:S05]  /*9720*/  BSYNC B1 ;  /* 0x0000000000017941 */ /* 0x000fea0003800000 */
.L_x_114:
[----:B--2---:R-:W-:Y:S05]  /*9730*/  VIADD R3, R80, 0xc0 ;  /* 0x000000c050037836 */ /* 0x004fea0000000000 */
[----:B------:R-:W-:Y:S04]  /*9740*/  SHF.R.U32.HI R3, RZ, 0x15, R3 ;  /* 0x00000015ff037819 */ /* 0x000fe80000011603 */
[----:B------:R-:W-:Y:S11]  /*9750*/  LOP3.LUT P0, RZ, R3, 0x3, R162, 0x48, !PT ;  /* 0x0000000303ff7812 */ /* 0x000ff600078048a2 */
[----:B------:R-:W-:Y:S02]  /*9760*/  @!UPT UIADD3 URZ, UPT, UPT, URZ, URZ, URZ ;  /* 0x000000fffffff290 */ /* 0x000fe4000fffe0ff */
[----:B------:R-:W-:Y:S05]  /*9770*/  @!P0 BRA `(.L_x_119) ;  /* 0x0000000000408947 */ /* 0x000fea0003800000 */
[----:B------:R-:W2:Y:S01]  /*9780*/  LDCU.64 UR8, c[0x4][0x70] ;  /* 0x01000e00ff0877ac */ /* 0x000ea20008000a00 */
[----:B------:R-:W-:Y:S01]  /*9790*/  MOV R3, 0x0 ;  /* 0x0000000000037802 */ /* 0x000fe20000000f00 */
[----:B------:R-:W-:Y:S02]  /*97a0*/  HFMA2 R12, -RZ, RZ, 0, 5.9604644775390625e-08 ;  /* 0x00000001ff0c7431 */ /* 0x000fe400000001ff */
[----:B-1----:R-:W-:Y:S02]  /*97b0*/  IMAD.MOV.U32 R8, RZ, RZ, 0x192 ;  /* 0x00000192ff087424 */ /* 0x002fe400078e00ff */
[----:B------:R-:W-:Y:S01]  /*97c0*/  IMAD.MOV.U32 R13, RZ, RZ, RZ ;  /* 0x000000ffff0d7224 */ /* 0x000fe200078e00ff */
[----:B------:R-:W1:Y:S01]  /*97d0*/  LDCU.64 UR6, c[0x4][0x78] ;  /* 0x01000f00ff0677ac */ /* 0x000e620008000a00 */
[----:B------:R-:W3:Y:S01]  /*97e0*/  LDC.64 R2, c[0x4][R3] ;  /* 0x0100000003027b82 */ /* 0x000ee20000000a00 */
[----:B------:R-:W5:Y:S01]  /*97f0*/  LDCU.64 UR4, c[0x4][0x10] ;  /* 0x01000200ff0477ac */ /* 0x000f620008000a00 */
[----:B--2---:R-:W-:Y:S01]  /*9800*/  MOV R5, UR9 ;  /* 0x0000000900057c02 */ /* 0x004fe20008000f00 */
[----:B------:R-:W-:Y:S01]  /*9810*/  IMAD.U32 R4, RZ, RZ, UR8 ;  /* 0x00000008ff047e24 */ /* 0x000fe2000f8e00ff */
[----:B-1----:R-:W-:Y:S01]  /*9820*/  MOV R7, UR7 ;  /* 0x0000000700077c02 */ /* 0x002fe20008000f00 */
[----:B------:R-:W-:Y:S01]  /*9830*/  IMAD.U32 R6, RZ, RZ, UR6 ;  /* 0x00000006ff067e24 */ /* 0x000fe2000f8e00ff */
[----:B-----5:R-:W-:Y:S01]  /*9840*/  MOV R11, UR5 ;  /* 0x00000005000b7c02 */ /* 0x020fe20008000f00 */
[----:B------:R-:W-:Y:S02]  /*9850*/  IMAD.U32 R10, RZ, RZ, UR4 ;  /* 0x00000004ff0a7e24 */ /* 0x000fe4000f8e00ff */
[----:B------:R-:W-:Y:S07]  /*9860*/  LEPC R20, `(.L_x_119) ;  /* 0x000000001014794e */ /* 0x000fee0000000000 */
[----:B---34-:R-:W-:Y:S05]  /*9870*/  CALL.ABS.NOINC R2 ;  /* 0x0000000002007343 */ /* 0x018fea0003c00000 */
.L_x_119:
[----:B------:R-:W-:Y:S01]  /*9880*/  ISETP.NE.AND P0, PT, R170, RZ, PT ;  /* 0x000000ffaa00720c */ /* 0x000fe20003f05270 */
[----:B------:R-:W-:Y:S05]  /*9890*/  WARPSYNC.ALL ;  /* 0x0000000000007948 */ /* 0x000fea0003800000 */
[----:B------:R-:W-:Y:S01]  /*98a0*/  R2UR UR4, R80 ;  /* 0x00000000500472ca */ /* 0x000fe200000e0000 */
[--C-:B---3--:R-:W-:Y:S01]  /*98b0*/  HADD2.F32 R82, -RZ, R88.reuse.H0_H0 ;  /* 0x20000058ff527230 */ /* 0x108fe20000004100 */
[----:B------:R-:W-:Y:S01]  /*98c0*/  R2UR UR5, R87 ;  /* 0x00000000570572ca */ /* 0x000fe200000e0000 */
[----:B------:R-:W-:Y:S01]  /*98d0*/  HADD2.F32 R84, -RZ, R88.H1_H1 ;  /* 0x30000058ff547230 */ /* 0x000fe20000004100 */
[----:B------:R-:W-:Y:S01]  /*98e0*/  BSSY.RECONVERGENT B0, `(.L_x_120) ;  /* 0x00000fd000007945 */ /* 0x000fe20003800200 */
[--C-:B------:R-:W-:Y:S02]  /*98f0*/  HADD2.F32 R83, -RZ, R89.reuse.H0_H0 ;  /* 0x20000059ff537230 */ /* 0x100fe40000004100 */
[----:B------:R-:W-:Y:S02]  /*9900*/  HADD2.F32 R86, -RZ, R89.H1_H1 ;  /* 0x30000059ff567230 */ /* 0x000fe40000004100 */
[--C-:B------:R-:W-:Y:S02]  /*9910*/  HADD2.F32 R85, -RZ, R90.reuse.H0_H0 ;  /* 0x2000005aff557230 */ /* 0x100fe40000004100 */
[----:B------:R-:W-:Y:S02]  /*9920*/  HADD2.F32 R88, -RZ, R90.H1_H1 ;  /* 0x3000005aff587230 */ /* 0x000fe40000004100 */
[----:B-1----:R-:W1:Y:S01]  /*9930*/  LDTM.x64 R4, tmem[UR4+0xc0] ;  /* 0x0000c004000479ee */ /* 0x002e620008340000 */
[----:B------:R-:W-:Y:S01]  /*9940*/  NOP ;  /* 0x0000000000007918 */ /* 0x000fe20000000000 */
[----:B------:R-:W-:Y:S01]  /*9950*/  UIADD3 UR5, UPT, UPT, UR5, 0xb0, URZ ;  /* 0x000000b005057890 */ /* 0x000fe2000fffe0ff */
[--C-:B------:R-:W-:Y:S02]  /*9960*/  HADD2.F32 R87, -RZ, R91.reuse.H0_H0 ;  /* 0x2000005bff577230 */ /* 0x100fe40000004100 */
[----:B------:R-:W-:Y:S01]  /*9970*/  HADD2.F32 R90, -RZ, R91.H1_H1 ;  /* 0x3000005bff5a7230 */ /* 0x000fe20000004100 */
[----:B------:R-:W-:Y:S01]  /*9980*/  UPRMT UR5, UR37, 0x654, UR5 ;  /* 0x0000065425057896 */ /* 0x000fe20008000005 */
[--C-:B----4-:R-:W-:Y:S02]  /*9990*/  HADD2.F32 R89, -RZ, R96.reuse.H0_H0 ;  /* 0x20000060ff597230 */ /* 0x110fe40000004100 */
[----:B------:R-:W-:Y:S02]  /*99a0*/  HADD2.F32 R91, -RZ, R96.H1_H1 ;  /* 0x30000060ff5b7230 */ /* 0x000fe40000004100 */
[--C-:B------:R-:W-:Y:S02]  /*99b0*/  HADD2.F32 R92, -RZ, R97.reuse.H0_H0 ;  /* 0x20000061ff5c7230 */ /* 0x100fe40000004100 */
[----:B------:R-:W-:Y:S02]  /*99c0*/  HADD2.F32 R94, -RZ, R97.H1_H1 ;  /* 0x30000061ff5e7230 */ /* 0x000fe40000004100 */
[----:B-1----:R-:W-:Y:S01]  /*99d0*/  SYNCS.ARRIVE.TRANS64.RED.A1T0 RZ, [UR5], RZ ;  /* 0x000000ffffff79a7 */ /* 0x002fe20008100405 */
[--C-:B------:R-:W-:Y:S02]  /*99e0*/  HADD2.F32 R93, -RZ, R98.reuse.H0_H0 ;  /* 0x20000062ff5d7230 */ /* 0x100fe40000004100 */
[----:B------:R-:W-:Y:S02]  /*99f0*/  HADD2.F32 R96, -RZ, R98.H1_H1 ;  /* 0x30000062ff607230 */ /* 0x000fe40000004100 */
[--C-:B------:R-:W-:Y:S02]  /*9a00*/  HADD2.F32 R95, -RZ, R99.reuse.H0_H0 ;  /* 0x20000063ff5f7230 */ /* 0x100fe40000004100 */
[----:B------:R-:W-:Y:S02]  /*9a10*/  HADD2.F32 R98, -RZ, R99.H1_H1 ;  /* 0x30000063ff627230 */ /* 0x000fe40000004100 */
[C---:B------:R-:W-:Y:S01]  /*9a20*/  FMUL R4, R78.reuse, R4 ;  /* 0x000000044e047220 */ /* 0x040fe20000400000 */
[C---:B------:R-:W-:Y:S01]  /*9a30*/  FMUL R5, R78.reuse, R5 ;  /* 0x000000054e057220 */ /* 0x040fe20000400000 */
[C---:B------:R-:W-:Y:S01]  /*9a40*/  FMUL R6, R78.reuse, R6 ;  /* 0x000000064e067220 */ /* 0x040fe20000400000 */
[C---:B------:R-:W-:Y:S01]  /*9a50*/  FMUL R7, R78.reuse, R7 ;  /* 0x000000074e077220 */ /* 0x040fe20000400000 */
[C---:B------:R-:W-:Y:S01]  /*9a60*/  FFMA R4, R81.reuse, R82, R4 ;  /* 0x0000005251047223 */ /* 0x040fe20000000004 */
[C---:B------:R-:W-:Y:S01]  /*9a70*/  FFMA R5, R81.reuse, R84, R5 ;  /* 0x0000005451057223 */ /* 0x040fe20000000005 */
[C---:B------:R-:W-:Y:S01]  /*9a80*/  FFMA R6, R81.reuse, R83, R6 ;  /* 0x0000005351067223 */ /* 0x040fe20000000006 */
[----:B------:R-:W-:Y:S01]  /*9a90*/  FFMA R7, R81, R86, R7 ;  /* 0x0000005651077223 */ /* 0x000fe20000000007 */
[C---:B------:R-:W-:Y:S01]  /*9aa0*/  FMUL R8, R78.reuse, R8 ;  /* 0x000000084e087220 */ /* 0x040fe20000400000 */
[C---:B------:R-:W-:Y:S01]  /*9ab0*/  FMUL R9, R78.reuse, R9 ;  /* 0x000000094e097220 */ /* 0x040fe20000400000 */
[----:B------:R-:W-:Y:S01]  /*9ac0*/  F2FP.F16.F32.PACK_AB R4, R5, R4 ;  /* 0x000000040504723e */ /* 0x000fe200000000ff */
[C---:B------:R-:W-:Y:S01]  /*9ad0*/  FMUL R10, R78.reuse, R10 ;  /* 0x0000000a4e0a7220 */ /* 0x040fe20000400000 */
[----:B------:R-:W-:Y:S01]  /*9ae0*/  F2FP.F16.F32.PACK_AB R5, R7, R6 ;  /* 0x000000060705723e */ /* 0x000fe200000000ff */
[C---:B------:R-:W-:Y:S01]  /*9af0*/  FFMA R8, R81.reuse, R85, R8 ;  /* 0x0000005551087223 */ /* 0x040fe20000000008 */
[C---:B------:R-:W-:Y:S01]  /*9b00*/  FFMA R9, R81.reuse, R88, R9 ;  /* 0x0000005851097223 */ /* 0x040fe20000000009 */
[----:B------:R-:W-:Y:S01]  /*9b10*/  FFMA R10, R81, R87, R10 ;  /* 0x00000057510a7223 */ /* 0x000fe2000000000a */
[C---:B------:R-:W-:Y:S01]  /*9b20*/  FMUL R11, R78.reuse, R11 ;  /* 0x0000000b4e0b7220 */ /* 0x040fe20000400000 */
[C---:B------:R-:W-:Y:S01]  /*9b30*/  FMUL R0, R78.reuse, R12 ;  /* 0x0000000c4e007220 */ /* 0x040fe20000400000 */
[C---:B------:R-:W-:Y:S01]  /*9b40*/  FMUL R2, R78.reuse, R13 ;  /* 0x0000000d4e027220 */ /* 0x040fe20000400000 */
[----:B------:R-:W-:Y:S01]  /*9b50*/  F2FP.F16.F32.PACK_AB R6, R9, R8 ;  /* 0x000000080906723e */ /* 0x000fe200000000ff */
[C---:B------:R-:W-:Y:S01]  /*9b60*/  FFMA R11, R81.reuse, R90, R11 ;  /* 0x0000005a510b7223 */ /* 0x040fe2000000000b */
[C---:B------:R-:W-:Y:S01]  /*9b70*/  FFMA R0, R81.reuse, R89, R0 ;  /* 0x0000005951007223 */ /* 0x040fe20000000000 */
[----:B------:R-:W-:Y:S01]  /*9b80*/  FFMA R2, R81, R91, R2 ;  /* 0x0000005b51027223 */ /* 0x000fe20000000002 */
[C---:B------:R-:W-:Y:S01]  /*9b90*/  FMUL R3, R78.reuse, R14 ;  /* 0x0000000e4e037220 */ /* 0x040fe20000400000 */
[C---:B------:R-:W-:Y:S01]  /*9ba0*/  FMUL R15, R78.reuse, R15 ;  /* 0x0000000f4e0f7220 */ /* 0x040fe20000400000 */
[----:B------:R-:W-:Y:S01]  /*9bb0*/  F2FP.F16.F32.PACK_AB R7, R11, R10 ;  /* 0x0000000a0b07723e */ /* 0x000fe200000000ff */
[----:B------:R-:W-:Y:S01]  /*9bc0*/  FMUL R12, R78, R16 ;  /* 0x000000104e0c7220 */ /* 0x000fe20000400000 */
[----:B------:R-:W-:Y:S01]  /*9bd0*/  F2FP.F16.F32.PACK_AB R8, R2, R0 ;  /* 0x000000000208723e */ /* 0x000fe200000000ff */
[C---:B------:R-:W-:Y:S01]  /*9be0*/  FFMA R3, R81.reuse, R92, R3 ;  /* 0x0000005c51037223 */ /* 0x040fe20000000003 */
[C---:B------:R-:W-:Y:S01]  /*9bf0*/  FFMA R15, R81.reuse, R94, R15 ;  /* 0x0000005e510f7223 */ /* 0x040fe2000000000f */
[----:B------:R1:W-:Y:S01]  /*9c00*/  STS.128 [R178+UR48+0xc400], R4 ;  /* 0x00c40004b2007988 */ /* 0x0003e20008000c30 */
[----:B------:R-:W-:Y:S01]  /*9c10*/  FFMA R12, R81, R93, R12 ;  /* 0x0000005d510c7223 */ /* 0x000fe2000000000c */
[C---:B------:R-:W-:Y:S01]  /*9c20*/  FMUL R13, R78.reuse, R17 ;  /* 0x000000114e0d7220 */ /* 0x040fe20000400000 */
[C---:B------:R-:W-:Y:S01]  /*9c30*/  FMUL R14, R78.reuse, R18 ;  /* 0x000000124e0e7220 */ /* 0x040fe20000400000 */
[----:B------:R-:W-:Y:S01]  /*9c40*/  F2FP.F16.F32.PACK_AB R9, R15, R3 ;  /* 0x000000030f09723e */ /* 0x000fe200000000ff */
[--C-:B------:R-:W-:Y:S02]  /*9c50*/  HADD2.F32 R97, -RZ, R104.reuse.H0_H0 ;  /* 0x20000068ff617230 */ /* 0x100fe40000004100 */
[C---:B------:R-:W-:Y:S01]  /*9c60*/  FFMA R13, R81.reuse, R96, R13 ;  /* 0x00000060510d7223 */ /* 0x040fe2000000000d */
[----:B------:R-:W-:Y:S01]  /*9c70*/  FFMA R14, R81, R95, R14 ;  /* 0x0000005f510e7223 */ /* 0x000fe2000000000e */
[C---:B------:R-:W-:Y:S01]  /*9c80*/  FMUL R19, R78.reuse, R19 ;  /* 0x000000134e137220 */ /* 0x040fe20000400000 */
[----:B------:R-:W-:Y:S02]  /*9c90*/  HADD2.F32 R100, -RZ, R104.H1_H1 ;  /* 0x30000068ff647230 */ /* 0x000fe40000004100 */
[C---:B------:R-:W-:Y:S01]  /*9ca0*/  FMUL R16, R78.reuse, R20 ;  /* 0x000000144e107220 */ /* 0x040fe20000400000 */
[----:B------:R-:W-:Y:S01]  /*9cb0*/  F2FP.F16.F32.PACK_AB R10, R13, R12 ;  /* 0x0000000c0d0a723e */ /* 0x000fe200000000ff */
[C---:B------:R-:W-:Y:S01]  /*9cc0*/  FFMA R19, R81.reuse, R98, R19 ;  /* 0x0000006251137223 */ /* 0x040fe20000000013 */
[--C-:B------:R-:W-:Y:S02]  /*9cd0*/  HADD2.F32 R99, -RZ, R105.reuse.H0_H0 ;  /* 0x20000069ff637230 */ /* 0x100fe40000004100 */
[----:B------:R-:W-:Y:S01]  /*9ce0*/  FFMA R16, R81, R97, R16 ;  /* 0x0000006151107223 */ /* 0x000fe20000000010 */
[C---:B------:R-:W-:Y:S01]  /*9cf0*/  FMUL R17, R78.reuse, R21 ;  /* 0x000000154e117220 */ /* 0x040fe20000400000 */
[----:B------:R-:W-:Y:S01]  /*9d00*/  HADD2.F32 R102, -RZ, R105.H1_H1 ;  /* 0x30000069ff667230 */ /* 0x000fe20000004100 */
[----:B------:R-:W-:Y:S01]  /*9d10*/  F2FP.F16.F32.PACK_AB R11, R19, R14 ;  /* 0x0000000e130b723e */ /* 0x000fe200000000ff */
[C---:B------:R-:W-:Y:S01]  /*9d20*/  FMUL R18, R78.reuse, R22 ;  /* 0x000000164e127220 */ /* 0x040fe20000400000 */
[C---:B------:R-:W-:Y:S01]  /*9d30*/  FFMA R17, R81.reuse, R100, R17 ;  /* 0x0000006451117223 */ /* 0x040fe20000000011 */
[--C-:B------:R-:W-:Y:S02]  /*9d40*/  HADD2.F32 R101, -RZ, R106.reuse.H0_H0 ;  /* 0x2000006aff657230 */ /* 0x100fe40000004100 */
[C---:B------:R-:W-:Y:S01]  /*9d50*/  FMUL R23, R78.reuse, R23 ;  /* 0x000000174e177220 */ /* 0x040fe20000400000 */
[----:B------:R1:W-:Y:S01]  /*9d60*/  STS.128 [R179+0xc400], R8 ;  /* 0x00c40008b3007388 */ /* 0x0003e20000000c00 */
[----:B------:R-:W-:Y:S01]  /*9d70*/  FFMA R18, R81, R99, R18 ;  /* 0x0000006351127223 */ /* 0x000fe20000000012 */
[----:B------:R-:W-:Y:S01]  /*9d80*/  F2FP.F16.F32.PACK_AB R16, R17, R16 ;  /* 0x000000101110723e */ /* 0x000fe200000000ff */
[----:B------:R-:W-:Y:S01]  /*9d90*/  FFMA R23, R81, R102, R23 ;  /* 0x0000006651177223 */ /* 0x000fe20000000017 */
[----:B------:R-:W-:Y:S02]  /*9da0*/  HADD2.F32 R104, -RZ, R106.H1_H1 ;  /* 0x3000006aff687230 */ /* 0x000fe40000004100 */
[C---:B------:R-:W-:Y:S01]  /*9db0*/  FMUL R20, R78.reuse, R24 ;  /* 0x000000184e147220 */ /* 0x040fe20000400000 */
[--C-:B------:R-:W-:Y:S02]  /*9dc0*/  HADD2.F32 R103, -RZ, R107.reuse.H0_H0 ;  /* 0x2000006bff677230 */ /* 0x100fe40000004100 */
[C---:B------:R-:W-:Y:S01]  /*9dd0*/  FMUL R21, R78.reuse, R25 ;  /* 0x000000194e157220 */ /* 0x040fe20000400000 */
[----:B------:R-:W-:Y:S01]  /*9de0*/  F2FP.F16.F32.PACK_AB R17, R23, R18 ;  /* 0x000000121711723e */ /* 0x000fe200000000ff */
[C---:B------:R-:W-:Y:S01]  /*9df0*/  FFMA R20, R81.reuse, R101, R20 ;  /* 0x0000006551147223 */ /* 0x040fe20000000014 */
[----:B------:R-:W-:Y:S02]  /*9e00*/  HADD2.F32 R106, -RZ, R107.H1_H1 ;  /* 0x3000006bff6a7230 */ /* 0x000fe40000004100 */
[----:B------:R-:W-:Y:S01]  /*9e10*/  FFMA R21, R81, R104, R21 ;  /* 0x0000006851157223 */ /* 0x000fe20000000015 */
[C---:B------:R-:W-:Y:S01]  /*9e20*/  FMUL R22, R78.reuse, R26 ;  /* 0x0000001a4e167220 */ /* 0x040fe20000400000 */
[--C-:B------:R-:W-:Y:S02]  /*9e30*/  HADD2.F32 R105, -RZ, R112.reuse.H0_H0 ;  /* 0x20000070ff697230 */ /* 0x100fe40000004100 */
[C---:B------:R-:W-:Y:S01]  /*9e40*/  FMUL R27, R78.reuse, R27 ;  /* 0x0000001b4e1b7220 */ /* 0x040fe20000400000 */
[----:B------:R-:W-:Y:S01]  /*9e50*/  HADD2.F32 R108, -RZ, R112.H1_H1 ;  /* 0x30000070ff6c7230 */ /* 0x000fe20000004100 */
[----:B------:R-:W-:Y:S01]  /*9e60*/  F2FP.F16.F32.PACK_AB R18, R21, R20 ;  /* 0x000000141512723e */ /* 0x000fe200000000ff */
[C---:B------:R-:W-:Y:S01]  /*9e70*/  FFMA R22, R81.reuse, R103, R22 ;  /* 0x0000006751167223 */ /* 0x040fe20000000016 */
        /* <DEDUP_REMOVED lines=9> */
[--C-:B------:R-:W-:Y:S01]  /*9f10*/  HADD2.F32 R109, -RZ, R114.reuse.H0_H0 ;  /* 0x20000072ff6d7230 */ /* 0x100fe20000004100 */
[----:B------:R1:W-:Y:S01]  /*9f20*/  STS.128 [R177+0xc400], R16 ;  /* 0x00c40010b1007388 */ /* 0x0003e20000000c00 */
        /* <DEDUP_REMOVED lines=69> */
[C---:B------:R-:W-:Y:S01]  /*a380*/  FFMA R45, R81.reuse, R128, R45 ;  /* 0x00000080512d7223 */ /* 0x040fe2000000002d */
[C---:B------:R-:W-:Y:S01]  /*a390*/  FMUL R46, R78.reuse, R50 ;  /* 0x000000324e2e7220 */ /* 0x040fe20000400000 */
[--C-:B------:R-:W-:Y:S02]  /*a3a0*/  HADD2.F32 R129, -RZ, R136.reuse.H0_H0 ;  /* 0x20000088ff817230 */ /* 0x100fe40000004100 */
[C---:B------:R-:W-:Y:S01]  /*a3b0*/  FMUL R51, R78.reuse, R51 ;  /* 0x000000334e337220 */ /* 0x040fe20000400000 */
[----:B------:R-:W-:Y:S02]  /*a3c0*/  HADD2.F32 R132, -RZ, R136.H1_H1 ;  /* 0x30000088ff847230 */ /* 0x000fe40000004100 */
[C---:B------:R-:W-:Y:S01]  /*a3d0*/  FMUL R48, R78.reuse, R52 ;  /* 0x000000344e307220 */ /* 0x040fe20000400000 */
[--C-:B------:R-:W-:Y:S02]  /*a3e0*/  HADD2.F32 R131, -RZ, R137.reuse.H0_H0 ;  /* 0x20000089ff837230 */ /* 0x100fe40000004100 */
[C---:B------:R-:W-:Y:S01]  /*a3f0*/  FMUL R49, R78.reuse, R53 ;  /* 0x000000354e317220 */ /* 0x040fe20000400000 */
[C---:B------:R-:W-:Y:S01]  /*a400*/  FFMA R46, R81.reuse, R127, R46 ;  /* 0x0000007f512e7223 */ /* 0x040fe2000000002e */
[----:B------:R-:W-:Y:S02]  /*a410*/  HADD2.F32 R134, -RZ, R137.H1_H1 ;  /* 0x30000089ff867230 */ /* 0x000fe40000004100 */
[C---:B------:R-:W-:Y:S01]  /*a420*/  FMUL R50, R78.reuse, R54 ;  /* 0x000000364e327220 */ /* 0x040fe20000400000 */
[C---:B------:R-:W-:Y:S01]  /*a430*/  FFMA R51, R81.reuse, R130, R51 ;  /* 0x0000008251337223 */ /* 0x040fe20000000033 */
        /* <DEDUP_REMOVED lines=11> */
[----:B------:R-:W-:Y:S01]  /*a4f0*/  FFMA R55, R81, R134, R55 ;  /* 0x0000008651377223 */ /* 0x000fe20000000037 */
[--C-:B------:R-:W-:Y:S02]  /*a500*/  HADD2.F32 R137, -RZ, R144.reuse.H0_H0 ;  /* 0x20000090ff897230 */ /* 0x100fe40000004100 */
[C---:B------:R-:W-:Y:S01]  /*a510*/  FMUL R59, R78.reuse, R59 ;  /* 0x0000003b4e3b7220 */ /* 0x040fe20000400000 */
[----:B------:R-:W-:Y:S01]  /*a520*/  F2FP.F16.F32.PACK_AB R42, R45, R44 ;  /* 0x0000002c2d2a723e */ /* 0x000fe200000000ff */
[----:B------:R-:W-:Y:S01]  /*a530*/  FFMA R52, R81, R133, R52 ;  /* 0x0000008551347223 */ /* 0x000fe20000000034 */
[----:B------:R-:W-:Y:S01]  /*a540*/  F2FP.F16.F32.PACK_AB R43, R51, R46 ;  /* 0x0000002e332b723e */ /* 0x000fe200000000ff */
[----:B------:R-:W-:Y:S02]  /*a550*/  HADD2.F32 R140, -RZ, R144.H1_H1 ;  /* 0x30000090ff8c7230 */ /* 0x000fe40000004100 */
[C---:B------:R-:W-:Y:S01]  /*a560*/  FMUL R56, R78.reuse, R60 ;  /* 0x0000003c4e387220 */ /* 0x040fe20000400000 */
[C---:B------:R-:W-:Y:S01]  /*a570*/  FFMA R53, R81.reuse, R136, R53 ;  /* 0x0000008851357223 */ /* 0x040fe20000000035 */
[--C-:B------:R-:W-:Y:S01]  /*a580*/  HADD2.F32 R139, -RZ, R145.reuse.H0_H0 ;  /* 0x20000091ff8b7230 */ /* 0x100fe20000004100 */
[----:B------:R1:W-:Y:S01]  /*a590*/  STS.128 [R182+0xc400], R40 ;  /* 0x00c40028b6007388 */ /* 0x0003e20000000c00 */
        /* <DEDUP_REMOVED lines=15> */
[----:B------:R-:W-:Y:S02]  /*a690*/  HADD2.F32 R146, -RZ, R147.H1_H1 ;  /* 0x30000093ff927230 */ /* 0x000fe40000004100 */
[C---:B------:R-:W-:Y:S01]  /*a6a0*/  FMUL R62, R78.reuse, R66 ;  /* 0x000000424e3e7220 */ /* 0x040fe20000400000 */
[----:B------:R-:W-:Y:S01]  /*a6b0*/  F2FP.F16.F32.PACK_AB R49, R55, R50 ;  /* 0x000000323731723e */ /* 0x000fe200000000ff */
        /* <DEDUP_REMOVED lines=31> */
.L_x_121:
[----:B------:R-:W-:Y:S05]  /*a8b0*/  BSYNC.RECONVERGENT B0 ;  /* 0x0000000000007941 */ /* 0x000fea0003800200 */
.L_x_120:
[----:B------:R-:W-:Y:S01]  /*a8c0*/  BAR.SYNC.DEFER_BLOCKING 0x1, 0x80 ;  /* 0x0042000000007b1d */ /* 0x000fe20000010000 */
[----:B------:R-:W-:Y:S01]  /*a8d0*/  UISETP.NE.AND UP0, UPT, UR49, -0x4, UPT ;  /* 0xfffffffc3100788c */ /* 0x000fe2000bf05270 */
[----:B------:R-:W-:Y:S08]  /*a8e0*/  IADD3 R76, PT, PT, R76, 0x1, RZ ;  /* 0x000000014c4c7810 */ /* 0x000ff00007ffe0ff */
[----:B------:R-:W-:Y:S05]  /*a8f0*/  BRA.U !UP0, `(.L_x_122) ;  /* 0x0000000108287547 */ /* 0x000fea000b800000 */
[----:B------:R-:W-:Y:S01]  /*a900*/  ISETP.NE.AND P0, PT, R176, RZ, PT ;  /* 0x000000ffb000720c */ /* 0x000fe20003f05270 */
[----:B------:R-:W-:Y:S01]  /*a910*/  IMAD.U32 R3, RZ, RZ, UR51 ;  /* 0x00000033ff037e24 */ /* 0x000fe2000f8e00ff */
[----:B------:R-:W-:Y:S01]  /*a920*/  UIADD3 UR51, UPT, UPT, UR51, 0x1, URZ ;  /* 0x0000000133337890 */ /* 0x000fe2000fffe0ff */
[----:B------:R-:W-:Y:S03]  /*a930*/  IMAD.U32 R0, RZ, RZ, UR37 ;  /* 0x00000025ff007e24 */ /* 0x000fe6000f8e00ff */
[----:B------:R-:W-:Y:S04]  /*a940*/  UISETP.NE.AND UP0, UPT, UR51, 0x4, UPT ;  /* 0x000000043300788c */ /* 0x000fe8000bf05270 */
[----:B------:R-:W-:Y:S03]  /*a950*/  USEL UR51, UR51, URZ, UP0 ;  /* 0x000000ff33337287 */ /* 0x000fe60008000000 */
[----:B------:R-:W-:Y:S05]  /*a960*/  @P0 LEA R3, R3, UR48, 0x3 ;  /* 0x0000003003030c11 */ /* 0x000fea000f8e18ff */
[----:B------:R-:W-:Y:S05]  /*a970*/  @P0 VIADD R3, R3, 0x50 ;  /* 0x0000005003030836 */ /* 0x000fea0000000000 */
[----:B------:R-:W-:Y:S04]  /*a980*/  @P0 PRMT R0, R0, 0x654, R3 ;  /* 0x0000065400000816 */ /* 0x000fe80000000003 */
[----:B------:R2:W-:Y:S03]  /*a990*/  @P0 SYNCS.ARRIVE.TRANS64.RED.A1T0 RZ, [R0+URZ], RZ ;  /* 0x000000ff00ff09a7 */ /* 0x0005e600081004ff */
.L_x_122:
[----:B------:R-:W-:Y:S01]  /*a9a0*/  ISETP.NE.AND P2, PT, R171, RZ, PT ;  /* 0x000000ffab00720c */ /* 0x000fe20003f45270 */
[----:B------:R-:W-:Y:S01]  /*a9b0*/  UIADD3 UR49, UPT, UPT, UR49, 0x4, URZ ;  /* 0x0000000431317890 */ /* 0x000fe2000fffe0ff */
[----:B------:R-:W-:Y:S01]  /*a9c0*/  ISETP.NE.AND P0, PT, R173, 0x2, PT ;  /* 0x00000002ad00780c */ /* 0x000fe20003f05270 */
[----:B------:R-:W-:Y:S01]  /*a9d0*/  IMAD.IADD R20, R75, 0x1, R154 ;  /* 0x000000014b147824 */ /* 0x000fe200078e029a */
[----:B------:R-:W-:Y:S01]  /*a9e0*/  ISETP.NE.AND P1, PT, R76, 0x2, PT ;  /* 0x000000024c00780c */ /* 0x000fe20003f25270 */
[----:B------:R-:W-:Y:S01]  /*a9f0*/  IMAD.IADD R21, R77, 0x1, R156 ;  /* 0x000000014d157824 */ /* 0x000fe200078e029c */
[----:B--2---:R-:W-:Y:S02]  /*aa00*/  SEL R0, RZ, 0x1, P0 ;  /* 0x00000001ff007807 */ /* 0x004fe40000000000 */
[----:B------:R-:W-:Y:S02]  /*aa10*/  SEL R3, RZ, 0x1, P1 ;  /* 0x00000001ff037807 */ /* 0x000fe40000800000 */
[----:B------:R-:W-:Y:S02]  /*aa20*/  LOP3.LUT R165, R165, R0, RZ, 0x3c, !PT ;  /* 0x00000000a5a57212 */ /* 0x000fe400078e3cff */
[----:B------:R-:W-:Y:S02]  /*aa30*/  LOP3.LUT R166, R166, R3, RZ, 0x3c, !PT ;  /* 0x00000003a6a67212 */ /* 0x000fe400078e3cff */
[----:B------:R-:W-:Y:S02]  /*aa40*/  @P2 R2UR UR36, R164 ;  /* 0x00000000a42422ca */ /* 0x000fe400000e0000 */
[----:B------:R-:W-:Y:S02]  /*aa50*/  SEL R173, R173, RZ, P0 ;  /* 0x000000ffadad7207 */ /* 0x000fe40000000000 */
[----:B------:R-:W-:Y:S01]  /*aa60*/  SEL R76, R76, RZ, P1 ;  /* 0x000000ff4c4c7207 */ /* 0x000fe20000800000 */
[----:B------:R-:W-:Y:S10]  /*aa70*/  @P2 BRA `(.L_x_123) ;  /* 0xffffffa0000c2947 */ /* 0x000ff4000383ffff */
[----:B------:R-:W-:-:S09]  /*aa80*/  UISETP.NE.AND UP0, UPT, UR50, URZ, UPT ;  /* 0x000000ff3200728c */ /* 0x000fd2000bf05270 */
[----:B------:R-:W-:Y:S05]  /*aa90*/  BRA.U !UP0, `(.L_x_124) ;  /* 0x0000000108487547 */ /* 0x000fea000b800000 */
[----:B------:R-:W2:Y:S02]  /*aaa0*/  LDCU.64 UR4, c[0x0][0x890] ;  /* 0x00011200ff0477ac */ /* 0x000ea40008000a00 */
[----:B--2---:R-:W-:-:S04]  /*aab0*/  UISETP.NE.U32.AND UP0, UPT, UR4, URZ, UPT ;  /* 0x000000ff0400728c */ /* 0x004fc8000bf05070 */
[----:B------:R-:W-:-:S09]  /*aac0*/  UISETP.NE.AND.EX UP0, UPT, UR5, URZ, UPT, UP0 ;  /* 0x000000ff0500728c */ /* 0x000fd2000bf05300 */
[----:B------:R-:W-:Y:S05]  /*aad0*/  BRA.U UP0, `(.L_x_125) ;  /* 0x00000001000c7547 */ /* 0x000fea000b800000 */
[----:B------:R-:W-:-:S13]  /*aae0*/  FSETP.NEU.AND P0, PT, R81, RZ, PT ;  /* 0x000000ff5100720b */ /* 0x000fda0003f0d000 */
[----:B------:R-:W-:Y:S05]  /*aaf0*/  @!P0 EXIT ;  /* 0x000000000000894d */ /* 0x000fea0003800000 */
[----:B------:R-:W-:Y:S05]  /*ab00*/  BRA `(.L_x_124) ;  /* 0x00000000002c7947 */ /* 0x000fea0003800000 */
.L_x_125:
[----:B------:R-:W-:Y:S01]  /*ab10*/  ISETP.NE.AND P0, PT, R172, RZ, PT ;  /* 0x000000ffac00720c */ /* 0x000fe20003f05270 */
[----:B------:R-:W-:-:S12]  /*ab20*/  BSSY.RECONVERGENT B0, `(.L_x_124) ;  /* 0x0000009000007945 */ /* 0x000fd80003800200 */
[----:B------:R-:W-:Y:S05]  /*ab30*/  @P0 BRA `(.L_x_126) ;  /* 0x0000000000140947 */ /* 0x000fea0003800000 */
[----:B------:R-:W2:Y:S02]  /*ab40*/  LDCU.64 UR4, c[0x0][0x888] ;  /* 0x00011100ff0477ac */ /* 0x000ea40008000a00 */
[----:B--2---:R-:W-:-:S04]  /*ab50*/  ISETP.NE.U32.AND P0, PT, RZ, UR4, PT ;  /* 0x00000004ff007c0c */ /* 0x004fc8000bf05070 */
[----:B------:R-:W-:-:S13]  /*ab60*/  ISETP.NE.AND.EX P0, PT, RZ, UR5, PT, P0 ;  /* 0x00000005ff007c0c */ /* 0x000fda000bf05300 */
[----:B------:R-:W-:Y:S05]  /*ab70*/  @!P0 EXIT ;  /* 0x000000000000894d */ /* 0x000fea0003800000 */
[----:B------:R-:W-:Y:S05]  /*ab80*/  BRA `(.L_x_127) ;  /* 0x0000000000087947 */ /* 0x000fea0003800000 */
.L_x_126:
[----:B------:R-:W-:-:S13]  /*ab90*/  FSETP.NEU.AND P0, PT, R81, RZ, PT ;  /* 0x000000ff5100720b */ /* 0x000fda0003f0d000 */
[----:B------:R-:W-:Y:S05]  /*aba0*/  @!P0 EXIT ;  /* 0x000000000000894d */ /* 0x000fea0003800000 */
.L_x_127:
[----:B------:R-:W-:Y:S05]  /*abb0*/  BSYNC.RECONVERGENT B0 ;  /* 0x0000000000007941 */ /* 0x000fea0003800200 */
.L_x_124:
[----:B------:R-:W-:Y:S01]  /*abc0*/  ULEA UR4, UR51, UR48, 0x3 ;  /* 0x0000003033047291 */ /* 0x000fe2000f8e18ff */
[----:B------:R-:W-:-:S04]  /*abd0*/  DEPBAR.LE SB0, 0x0 ;  /* 0x000080000000791a */ /* 0x000fc80000000000 */
[----:B------:R-:W-:-:S04]  /*abe0*/  UIADD3 UR4, UPT, UPT, UR4, 0x50, URZ ;  /* 0x0000005004047890 */ /* 0x000fc8000fffe0ff */
[----:B------:R-:W-:-:S09]  /*abf0*/  UPRMT UR4, UR37, 0x654, UR4 ;  /* 0x0000065425047896 */ /* 0x000fd20008000004 */
[----:B------:R-:W-:Y:S01]  /*ac00*/  SYNCS.ARRIVE.TRANS64.RED.A1T0 RZ, [UR4], RZ ;  /* 0x000000ffffff79a7 */ /* 0x000fe20008100404 */
[----:B------:R-:W-:Y:S05]  /*ac10*/  EXIT ;  /* 0x000000000000794d */ /* 0x000fea0003800000 */
.L_x_19:
[----:B--2---:R2:W1:Y:S02]  /*ac20*/  SYNCS.PHASECHK.TRANS64.TRYWAIT P0, [R3+URZ+0xd0], R2 ;  /* 0x0000d002030075a7 */ /* 0x00446400080011ff */
[----:B-1----:R-:W-:Y:S05]  /*ac30*/  @!P0 NANOSLEEP.SYNCS 0x989680 ;  /* 0x009896800000895d */ /* 0x002fea0003900000 */
[----:B------:R-:W1:Y:S02]  /*ac40*/  @!P0 SYNCS.PHASECHK.TRANS64 P0, [R3+URZ+0xd0], R2 ;  /* 0x0000d002030085a7 */ /* 0x000e6400080010ff */
[----:B-1----:R-:W-:Y:S05]  /*ac50*/  @!P0 BRA `(.L_x_19) ;  /* 0xfffffffc00f08947 */ /* 0x002fea000383ffff */
[----:B------:R-:W-:Y:S05]  /*ac60*/  BRA `(.L_x_128) ;  /* 0xffffff6800487947 */ /* 0x000fea000383ffff */
.L_x_22:
[----:B-1----:R-:W-:-:S07]  /*ac70*/  MOV R2, UR33 ;  /* 0x0000002100027c02 */ /* 0x002fce0008000f00 */
.L_x_129:
[----:B-1----:R1:W2:Y:S02]  /*ac80*/  SYNCS.PHASECHK.TRANS64.TRYWAIT P0, [R2+URZ+0x18], R5 ;  /* 0x00001805020075a7 */ /* 0x0022a400080011ff */
[----:B--2---:R-:W-:Y:S05]  /*ac90*/  @!P0 NANOSLEEP.SYNCS 0x989680 ;  /* 0x009896800000895d */ /* 0x004fea0003900000 */
[----:B------:R-:W2:Y:S02]  /*aca0*/  @!P0 SYNCS.PHASECHK.TRANS64 P0, [R2+URZ+0x18], R5 ;  /* 0x00001805020085a7 */ /* 0x000ea400080010ff */
[----:B--2---:R-:W-:Y:S05]  /*acb0*/  @!P0 BRA `(.L_x_129) ;  /* 0xfffffffc00f08947 */ /* 0x004fea000383ffff */
[----:B------:R-:W-:Y:S05]  /*acc0*/  BRA `(.L_x_21) ;  /* 0xffffff6800987947 */ /* 0x000fea000383ffff */
.L_x_28:
[----:B-1----:R-:W-:-:S07]  /*acd0*/  MOV R2, UR17 ;  /* 0x0000001100027c02 */ /* 0x002fce0008000f00 */
.L_x_130:
[----:B-1----:R1:W2:Y:S02]  /*ace0*/  SYNCS.PHASECHK.TRANS64.TRYWAIT P0, [R2+URZ+0x18], R5 ;  /* 0x00001805020075a7 */ /* 0x0022a400080011ff */
[----:B--2---:R-:W-:Y:S05]  /*acf0*/  @!P0 NANOSLEEP.SYNCS 0x989680 ;  /* 0x009896800000895d */ /* 0x004fea0003900000 */
[----:B------:R-:W2:Y:S02]  /*ad00*/  @!P0 SYNCS.PHASECHK.TRANS64 P0, [R2+URZ+0x18], R5 ;  /* 0x00001805020085a7 */ /* 0x000ea400080010ff */
[----:B--2---:R-:W-:Y:S05]  /*ad10*/  @!P0 BRA `(.L_x_130) ;  /* 0xfffffffc00f08947 */ /* 0x004fea000383ffff */
[----:B------:R-:W-:Y:S05]  /*ad20*/  BRA `(.L_x_27) ;  /* 0xffffff6c00407947 */ /* 0x000fea000383ffff */
.L_x_32:
[----:B-1----:R1:W2:Y:S02]  /*ad30*/  SYNCS.PHASECHK.TRANS64.TRYWAIT P0, [R2+URZ+0x80], R3 ;  /* 0x00008003020075a7 */ /* 0x0022a400080011ff */
[----:B--2---:R-:W-:Y:S05]  /*ad40*/  @!P0 NANOSLEEP.SYNCS 0x989680 ;  /* 0x009896800000895d */ /* 0x004fea0003900000 */
[----:B------:R-:W2:Y:S02]  /*ad50*/  @!P0 SYNCS.PHASECHK.TRANS64 P0, [R2+URZ+0x80], R3 ;  /* 0x00008003020085a7 */ /* 0x000ea400080010ff */
[----:B--2---:R-:W-:Y:S05]  /*ad60*/  @!P0 BRA `(.L_x_32) ;  /* 0xfffffffc00f08947 */ /* 0x004fea000383ffff */
[----:B------:R-:W-:Y:S05]  /*ad70*/  BRA `(.L_x_131) ;  /* 0xffffff6c00d07947 */ /* 0x000fea000383ffff */
.L_x_36:
[----:B----4-:R-:W-:-:S07]  /*ad80*/  MOV R0, UR5 ;  /* 0x0000000500007c02 */ /* 0x010fce0008000f00 */
.L_x_132:
[----:B-1----:R1:W2:Y:S02]  /*ad90*/  SYNCS.PHASECHK.TRANS64.TRYWAIT P0, [R0+URZ], R3 ;  /* 0x00000003000075a7 */ /* 0x0022a400080011ff */
[----:B--2---:R-:W-:Y:S05]  /*ada0*/  @!P0 NANOSLEEP.SYNCS 0x989680 ;  /* 0x009896800000895d */ /* 0x004fea0003900000 */
[----:B------:R-:W2:Y:S02]  /*adb0*/  @!P0 SYNCS.PHASECHK.TRANS64 P0, [R0+URZ], R3 ;  /* 0x00000003000085a7 */ /* 0x000ea400080010ff */
[----:B--2---:R-:W-:Y:S05]  /*adc0*/  @!P0 BRA `(.L_x_132) ;  /* 0xfffffffc00f08947 */ /* 0x004fea000383ffff */
[----:B------:R-:W-:Y:S05]  /*add0*/  BRA `(.L_x_133) ;  /* 0xffffff7400407947 */ /* 0x000fea000383ffff */
.L_x_37:
[----:B----4-:R-:W-:-:S07]  /*ade0*/  MOV R0, UR5 ;  /* 0x0000000500007c02 */ /* 0x010fce0008000f00 */
.L_x_134:
[----:B-1----:R1:W2:Y:S02]  /*adf0*/  SYNCS.PHASECHK.TRANS64.TRYWAIT P0, [R0+URZ], R3 ;  /* 0x00000003000075a7 */ /* 0x0022a400080011ff */
[----:B--2---:R-:W-:Y:S05]  /*ae00*/  @!P0 NANOSLEEP.SYNCS 0x989680 ;  /* 0x009896800000895d */ /* 0x004fea0003900000 */
[----:B------:R-:W2:Y:S02]  /*ae10*/  @!P0 SYNCS.PHASECHK.TRANS64 P0, [R0+URZ], R3 ;  /* 0x00000003000085a7 */ /* 0x000ea400080010ff */
[----:B--2---:R-:W-:Y:S05]  /*ae20*/  @!P0 BRA `(.L_x_134) ;  /* 0xfffffffc00f08947 */ /* 0x004fea000383ffff */
[----:B------:R-:W-:Y:S05]  /*ae30*/  BRA `(.L_x_135) ;  /* 0xffffff74004c7947 */ /* 0x000fea000383ffff */
.L_x_40:
[----:B-1----:R1:W2:Y:S02]  /*ae40*/  SYNCS.PHASECHK.TRANS64.TRYWAIT P0, [R0+URZ+0xc0], R5 ;  /* 0x0000c005000075a7 */ /* 0x0022a400080011ff */
[----:B--2---:R-:W-:Y:S05]  /*ae50*/  @!P0 NANOSLEEP.SYNCS 0x989680 ;  /* 0x009896800000895d */ /* 0x004fea0003900000 */
[----:B------:R-:W2:Y:S02]  /*ae60*/  @!P0 SYNCS.PHASECHK.TRANS64 P0, [R0+URZ+0xc0], R5 ;  /* 0x0000c005000085a7 */ /* 0x000ea400080010ff */
[----:B--2---:R-:W-:Y:S05]  /*ae70*/  @!P0 BRA `(.L_x_40) ;  /* 0xfffffffc00f08947 */ /* 0x004fea000383ffff */
[----:B------:R-:W-:Y:S05]  /*ae80*/  BRA `(.L_x_136) ;  /* 0xffffff7400a87947 */ /* 0x000fea000383ffff */
.L_x_41:
[----:B------:R-:W-:-:S07]  /*ae90*/  MOV R0, UR5 ;  /* 0x0000000500007c02 */ /* 0x000fce0008000f00 */
.L_x_137:
[----:B-1----:R1:W2:Y:S02]  /*aea0*/  SYNCS.PHASECHK.TRANS64.TRYWAIT P0, [R0+URZ+0x90], R5 ;  /* 0x00009005000075a7 */ /* 0x0022a400080011ff */
[----:B--2---:R-:W-:Y:S05]  /*aeb0*/  @!P0 NANOSLEEP.SYNCS 0x989680 ;  /* 0x009896800000895d */ /* 0x004fea0003900000 */
[----:B------:R-:W2:Y:S02]  /*aec0*/  @!P0 SYNCS.PHASECHK.TRANS64 P0, [R0+URZ+0x90], R5 ;  /* 0x00009005000085a7 */ /* 0x000ea400080010ff */
[----:B--2---:R-:W-:Y:S05]  /*aed0*/  @!P0 BRA `(.L_x_137) ;  /* 0xfffffffc00f08947 */ /* 0x004fea000383ffff */
[----:B------:R-:W-:Y:S05]  /*aee0*/  BRA `(.L_x_138) ;  /* 0xffffff7400b87947 */ /* 0x000fea000383ffff */
.L_x_42:
[----:B-1----:R1:W2:Y:S02]  /*aef0*/  SYNCS.PHASECHK.TRANS64.TRYWAIT P1, [R0+URZ+0x80], R5 ;  /* 0x00008005000075a7 */ /* 0x0022a400080211ff */
[----:B--2---:R-:W-:Y:S05]  /*af00*/  @!P1 NANOSLEEP.SYNCS 0x989680 ;  /* 0x009896800000995d */ /* 0x004fea0003900000 */
[----:B------:R-:W2:Y:S02]  /*af10*/  @!P1 SYNCS.PHASECHK.TRANS64 P1, [R0+URZ+0x80], R5 ;  /* 0x00008005000095a7 */ /* 0x000ea400080210ff */
[----:B--2---:R-:W-:Y:S05]  /*af20*/  @!P1 BRA `(.L_x_42) ;  /* 0xfffffffc00f09947 */ /* 0x004fea000383ffff */
[----:B------:R-:W-:Y:S05]  /*af30*/  BRA `(.L_x_139) ;  /* 0xffffff7400e87947 */ /* 0x000fea000383ffff */
.L_x_45:
[----:B------:R-:W-:-:S07]  /*af40*/  MOV R0, UR5 ;  /* 0x0000000500007c02 */ /* 0x000fce0008000f00 */
.L_x_140:
[----:B-1----:R1:W2:Y:S02]  /*af50*/  SYNCS.PHASECHK.TRANS64.TRYWAIT P0, [R0+URZ+0x90], R3 ;  /* 0x00009003000075a7 */ /* 0x0022a400080011ff */
[----:B--2---:R-:W-:Y:S05]  /*af60*/  @!P0 NANOSLEEP.SYNCS 0x989680 ;  /* 0x009896800000895d */ /* 0x004fea0003900000 */
[----:B------:R-:W2:Y:S02]  /*af70*/  @!P0 SYNCS.PHASECHK.TRANS64 P0, [R0+URZ+0x90], R3 ;  /* 0x00009003000085a7 */ /* 0x000ea400080010ff */
[----:B--2---:R-:W-:Y:S05]  /*af80*/  @!P0 BRA `(.L_x_140) ;  /* 0xfffffffc00f08947 */ /* 0x004fea000383ffff */
[----:B------:R-:W-:Y:S05]  /*af90*/  BRA `(.L_x_44) ;  /* 0xffffff78003c7947 */ /* 0x000fea000383ffff */
.L_x_52:
[----:B-1----:R1:W2:Y:S02]  /*afa0*/  SYNCS.PHASECHK.TRANS64.TRYWAIT P1, [R0+URZ+0x80], R5 ;  /* 0x00008005000075a7 */ /* 0x0022a400080211ff */
[----:B--2---:R-:W-:Y:S05]  /*afb0*/  @!P1 NANOSLEEP.SYNCS 0x989680 ;  /* 0x009896800000995d */ /* 0x004fea0003900000 */
[----:B------:R-:W2:Y:S02]  /*afc0*/  @!P1 SYNCS.PHASECHK.TRANS64 P1, [R0+URZ+0x80], R5 ;  /* 0x00008005000095a7 */ /* 0x000ea400080210ff */
[----:B--2---:R-:W-:Y:S05]  /*afd0*/  @!P1 BRA `(.L_x_52) ;  /* 0xfffffffc00f09947 */ /* 0x004fea000383ffff */
[----:B------:R-:W-:Y:S05]  /*afe0*/  BRA `(.L_x_141) ;  /* 0xffffff7c00ac7947 */ /* 0x000fea000383ffff */
.L_x_53:
[----:B------:R-:W-:-:S07]  /*aff0*/  MOV R3, UR7 ;  /* 0x0000000700037c02 */ /* 0x000fce0008000f00 */
.L_x_142:
[----:B-1----:R1:W2:Y:S02]  /*b000*/  SYNCS.PHASECHK.TRANS64.TRYWAIT P0, [R3+URZ+0xb0], R0 ;  /* 0x0000b000030075a7 */ /* 0x0022a400080011ff */
[----:B--2---:R-:W-:Y:S05]  /*b010*/  @!P0 NANOSLEEP.SYNCS 0x989680 ;  /* 0x009896800000895d */ /* 0x004fea0003900000 */
[----:B------:R-:W2:Y:S02]  /*b020*/  @!P0 SYNCS.PHASECHK.TRANS64 P0, [R3+URZ+0xb0], R0 ;  /* 0x0000b000030085a7 */ /* 0x000ea400080010ff */
[----:B--2---:R-:W-:Y:S05]  /*b030*/  @!P0 BRA `(.L_x_142) ;  /* 0xfffffffc00f08947 */ /* 0x004fea000383ffff */
[----:B------:R-:W-:Y:S05]  /*b040*/  BRA `(.L_x_143) ;  /* 0xffffff7c00e47947 */ /* 0x000fea000383ffff */
.L_x_56:
[----:B------:R-:W-:Y:S07]  /*b050*/  MOV R0, UR6 ;  /* 0x0000000600007c02 */ /* 0x000fee0008000f00 */
.L_x_144:
[----:B-1----:R1:W2:Y:S02]  /*b060*/  SYNCS.PHASECHK.TRANS64.TRYWAIT P0, [R0+URZ], R3 ;  /* 0x00000003000075a7 */ /* 0x0022a400080011ff */
[----:B--2---:R-:W-:Y:S05]  /*b070*/  @!P0 NANOSLEEP.SYNCS 0x989680 ;  /* 0x009896800000895d */ /* 0x004fea0003900000 */
[----:B------:R-:W2:Y:S02]  /*b080*/  @!P0 SYNCS.PHASECHK.TRANS64 P0, [R0+URZ], R3 ;  /* 0x00000003000085a7 */ /* 0x000ea400080010ff */
[----:B--2---:R-:W-:Y:S05]  /*b090*/  @!P0 BRA `(.L_x_144) ;  /* 0xfffffffc00f08947 */ /* 0x004fea000383ffff */
[----:B------:R-:W-:Y:S05]  /*b0a0*/  BRA `(.L_x_55) ;  /* 0xffffff8000007947 */ /* 0x000fea000383ffff */
.L_x_59:
[----:B------:R-:W-:-:S07]  /*b0b0*/  MOV R0, UR6 ;  /* 0x0000000600007c02 */ /* 0x000fce0008000f00 */
.L_x_145:
[----:B--2---:R2:W4:Y:S02]  /*b0c0*/  SYNCS.PHASECHK.TRANS64.TRYWAIT P0, [R0+URZ], R3 ;  /* 0x00000003000075a7 */ /* 0x00452400080011ff */
[----:B----4-:R-:W-:Y:S05]  /*b0d0*/  @!P0 NANOSLEEP.SYNCS 0x989680 ;  /* 0x009896800000895d */ /* 0x010fea0003900000 */
[----:B------:R-:W4:Y:S02]  /*b0e0*/  @!P0 SYNCS.PHASECHK.TRANS64 P0, [R0+URZ], R3 ;  /* 0x00000003000085a7 */ /* 0x000f2400080010ff */
[----:B----4-:R-:W-:Y:S05]  /*b0f0*/  @!P0 BRA `(.L_x_145) ;  /* 0xfffffffc00f08947 */ /* 0x010fea000383ffff */
[----:B------:R-:W-:Y:S05]  /*b100*/  BRA `(.L_x_146) ;  /* 0xffffff8000dc7947 */ /* 0x000fea000383ffff */
.L_x_60:
[----:B------:R-:W-:-:S07]  /*b110*/  MOV R0, UR7 ;  /* 0x0000000700007c02 */ /* 0x000fce0008000f00 */
.L_x_147:
[----:B-1----:R1:W2:Y:S02]  /*b120*/  SYNCS.PHASECHK.TRANS64.TRYWAIT P0, [R0+URZ], R3 ;  /* 0x00000003000075a7 */ /* 0x0022a400080011ff */
[----:B--2---:R-:W-:Y:S05]  /*b130*/  @!P0 NANOSLEEP.SYNCS 0x989680 ;  /* 0x009896800000895d */ /* 0x004fea0003900000 */
[----:B------:R-:W2:Y:S02]  /*b140*/  @!P0 SYNCS.PHASECHK.TRANS64 P0, [R0+URZ], R3 ;  /* 0x00000003000085a7 */ /* 0x000ea400080010ff */
[----:B--2---:R-:W-:Y:S05]  /*b150*/  @!P0 BRA `(.L_x_147) ;  /* 0xfffffffc00f08947 */ /* 0x004fea000383ffff */
[----:B------:R-:W-:Y:S05]  /*b160*/  BRA `(.L_x_148) ;  /* 0xffffff8000e87947 */ /* 0x000fea000383ffff */
.L_x_65:
[----:B--2---:R2:W3:Y:S02]  /*b170*/  SYNCS.PHASECHK.TRANS64.TRYWAIT P0, [R0+URZ+0x80], R3 ;  /* 0x00008003000075a7 */ /* 0x0044e400080011ff */
[----:B---3--:R-:W-:Y:S05]  /*b180*/  @!P0 NANOSLEEP.SYNCS 0x989680 ;  /* 0x009896800000895d */ /* 0x008fea0003900000 */
[----:B------:R-:W3:Y:S02]  /*b190*/  @!P0 SYNCS.PHASECHK.TRANS64 P0, [R0+URZ+0x80], R3 ;  /* 0x00008003000085a7 */ /* 0x000ee400080010ff */
[----:B---3--:R-:W-:Y:S05]  /*b1a0*/  @!P0 BRA `(.L_x_65) ;  /* 0xfffffffc00f08947 */ /* 0x008fea000383ffff */
[----:B------:R-:W-:Y:S05]  /*b1b0*/  BRA `(.L_x_149) ;  /* 0xffffff8400f47947 */ /* 0x000fea000383ffff */
.L_x_68:
[----:B------:R-:W-:Y:S07]  /*b1c0*/  MOV R0, UR7 ;  /* 0x0000000700007c02 */ /* 0x000fee0008000f00 */
.L_x_150:
[----:B--2---:R2:W3:Y:S02]  /*b1d0*/  SYNCS.PHASECHK.TRANS64.TRYWAIT P0, [R0+URZ+0x78], R3 ;  /* 0x00007803000075a7 */ /* 0x0044e400080011ff */
[----:B---3--:R-:W-:Y:S05]  /*b1e0*/  @!P0 NANOSLEEP.SYNCS 0x989680 ;  /* 0x009896800000895d */ /* 0x008fea0003900000 */
[----:B------:R-:W3:Y:S02]  /*b1f0*/  @!P0 SYNCS.PHASECHK.TRANS64 P0, [R0+URZ+0x78], R3 ;  /* 0x00007803000085a7 */ /* 0x000ee400080010ff */
[----:B---3--:R-:W-:Y:S05]  /*b200*/  @!P0 BRA `(.L_x_150) ;  /* 0xfffffffc00f08947 */ /* 0x008fea000383ffff */
[----:B------:R-:W-:Y:S05]  /*b210*/  BRA `(.L_x_67) ;  /* 0xffffff8800d47947 */ /* 0x000fea000383ffff */
.L_x_71:
[----:B------:R-:W-:Y:S07]  /*b220*/  MOV R3, UR7 ;  /* 0x0000000700037c02 */ /* 0x000fee0008000f00 */
.L_x_151:
[----:B-1----:R1:W2:Y:S02]  /*b230*/  SYNCS.PHASECHK.TRANS64.TRYWAIT P0, [R3+URZ+0x50], R12 ;  /* 0x0000500c030075a7 */ /* 0x0022a400080011ff */
[----:B--2---:R-:W-:Y:S05]  /*b240*/  @!P0 NANOSLEEP.SYNCS 0x989680 ;  /* 0x009896800000895d */ /* 0x004fea0003900000 */
[----:B------:R-:W2:Y:S02]  /*b250*/  @!P0 SYNCS.PHASECHK.TRANS64 P0, [R3+URZ+0x50], R12 ;  /* 0x0000500c030085a7 */ /* 0x000ea400080010ff */
[----:B--2---:R-:W-:Y:S05]  /*b260*/  @!P0 BRA `(.L_x_151) ;  /* 0xfffffffc00f08947 */ /* 0x004fea000383ffff */
[----:B------:R-:W-:Y:S05]  /*b270*/  BRA `(.L_x_152) ;  /* 0xffffff8c004c7947 */ /* 0x000fea000383ffff */
.L_x_72:
[----:B-1----:R-:W-:Y:S07]  /*b280*/  MOV R3, UR7 ;  /* 0x0000000700037c02 */ /* 0x002fee0008000f00 */
.L_x_153:
[----:B-1----:R1:W2:Y:S02]  /*b290*/  SYNCS.PHASECHK.TRANS64.TRYWAIT P0, [R3+URZ+0x58], R12 ;  /* 0x0000580c030075a7 */ /* 0x0022a400080011ff */
[----:B--2---:R-:W-:Y:S05]  /*b2a0*/  @!P0 NANOSLEEP.SYNCS 0x989680 ;  /* 0x009896800000895d */ /* 0x004fea0003900000 */
[----:B------:R-:W2:Y:S02]  /*b2b0*/  @!P0 SYNCS.PHASECHK.TRANS64 P0, [R3+URZ+0x58], R12 ;  /* 0x0000580c030085a7 */ /* 0x000ea400080010ff */
[----:B--2---:R-:W-:Y:S05]  /*b2c0*/  @!P0 BRA `(.L_x_153) ;  /* 0xfffffffc00f08947 */ /* 0x004fea000383ffff */
[----:B------:R-:W-:Y:S05]  /*b2d0*/  BRA `(.L_x_154) ;  /* 0xffffff8c00887947 */ /* 0x000fea000383ffff */
.L_x_73:
[----:B-1----:R-:W-:Y:S07]  /*b2e0*/  MOV R3, UR7 ;  /* 0x0000000700037c02 */ /* 0x002fee0008000f00 */
.L_x_155:
[----:B-1----:R1:W2:Y:S02]  /*b2f0*/  SYNCS.PHASECHK.TRANS64.TRYWAIT P0, [R3+URZ+0x60], R12 ;  /* 0x0000600c030075a7 */ /* 0x0022a400080011ff */
[----:B--2---:R-:W-:Y:S05]  /*b300*/  @!P0 NANOSLEEP.SYNCS 0x989680 ;  /* 0x009896800000895d */ /* 0x004fea0003900000 */
[----:B------:R-:W2:Y:S02]  /*b310*/  @!P0 SYNCS.PHASECHK.TRANS64 P0, [R3+URZ+0x60], R12 ;  /* 0x0000600c030085a7 */ /* 0x000ea400080010ff */
[----:B--2---:R-:W-:Y:S05]  /*b320*/  @!P0 BRA `(.L_x_155) ;  /* 0xfffffffc00f08947 */ /* 0x004fea000383ffff */
[----:B------:R-:W-:Y:S05]  /*b330*/  BRA `(.L_x_156) ;  /* 0xffffff8c00d07947 */ /* 0x000fea000383ffff */
.L_x_74:
[----:B------:R-:W-:Y:S07]  /*b340*/  MOV R3, UR7 ;  /* 0x0000000700037c02 */ /* 0x000fee0008000f00 */
.L_x_157:
[----:B-1----:R1:W2:Y:S02]  /*b350*/  SYNCS.PHASECHK.TRANS64.TRYWAIT P0, [R3+URZ+0x68], R12 ;  /* 0x0000680c030075a7 */ /* 0x0022a400080011ff */
[----:B--2---:R-:W-:Y:S05]  /*b360*/  @!P0 NANOSLEEP.SYNCS 0x989680 ;  /* 0x009896800000895d */ /* 0x004fea0003900000 */
[----:B------:R-:W2:Y:S02]  /*b370*/  @!P0 SYNCS.PHASECHK.TRANS64 P0, [R3+URZ+0x68], R12 ;  /* 0x0000680c030085a7 */ /* 0x000ea400080010ff */
[----:B--2---:R-:W-:Y:S05]  /*b380*/  @!P0 BRA `(.L_x_157) ;  /* 0xfffffffc00f08947 */ /* 0x004fea000383ffff */
[----:B------:R-:W-:Y:S05]  /*b390*/  BRA `(.L_x_158) ;  /* 0xffffff9000587947 */ /* 0x000fea000383ffff */
.L_x_76:
[----:B------:R-:W-:-:S07]  /*b3a0*/  MOV R0, UR7 ;  /* 0x0000000700007c02 */ /* 0x000fce0008000f00 */
.L_x_159:
[----:B-1----:R1:W3:Y:S02]  /*b3b0*/  SYNCS.PHASECHK.TRANS64.TRYWAIT P0, [R0+URZ+0x50], R3 ;  /* 0x00005003000075a7 */ /* 0x0022e400080011ff */
[----:B---3--:R-:W-:Y:S05]  /*b3c0*/  @!P0 NANOSLEEP.SYNCS 0x989680 ;  /* 0x009896800000895d */ /* 0x008fea0003900000 */
[----:B------:R-:W3:Y:S02]  /*b3d0*/  @!P0 SYNCS.PHASECHK.TRANS64 P0, [R0+URZ+0x50], R3 ;  /* 0x00005003000085a7 */ /* 0x000ee400080010ff */
[----:B---3--:R-:W-:Y:S05]  /*b3e0*/  @!P0 BRA `(.L_x_159) ;  /* 0xfffffffc00f08947 */ /* 0x008fea000383ffff */
[----:B------:R-:W-:Y:S05]  /*b3f0*/  BRA `(.L_x_160) ;  /* 0xffffff9000c87947 */ /* 0x000fea000383ffff */
.L_x_77:
[----:B-1----:R-:W-:-:S07]  /*b400*/  MOV R0, UR7 ;  /* 0x0000000700007c02 */ /* 0x002fce0008000f00 */
.L_x_161:
[----:B-1----:R1:W3:Y:S02]  /*b410*/  SYNCS.PHASECHK.TRANS64.TRYWAIT P0, [R0+URZ+0x58], R3 ;  /* 0x00005803000075a7 */ /* 0x0022e400080011ff */
[----:B---3--:R-:W-:Y:S05]  /*b420*/  @!P0 NANOSLEEP.SYNCS 0x989680 ;  /* 0x009896800000895d */ /* 0x008fea0003900000 */
[----:B------:R-:W3:Y:S02]  /*b430*/  @!P0 SYNCS.PHASECHK.TRANS64 P0, [R0+URZ+0x58], R3 ;  /* 0x00005803000085a7 */ /* 0x000ee400080010ff */
[----:B---3--:R-:W-:Y:S05]  /*b440*/  @!P0 BRA `(.L_x_161) ;  /* 0xfffffffc00f08947 */ /* 0x008fea000383ffff */
[----:B------:R-:W-:Y:S05]  /*b450*/  BRA `(.L_x_162) ;  /* 0xffffff9000b87947 */ /* 0x000fea000383ffff */
.L_x_78:
[----:B-1----:R-:W-:-:S07]  /*b460*/  MOV R0, UR7 ;  /* 0x0000000700007c02 */ /* 0x002fce0008000f00 */
.L_x_163:
[----:B-1----:R1:W3:Y:S02]  /*b470*/  SYNCS.PHASECHK.TRANS64.TRYWAIT P0, [R0+URZ+0x60], R3 ;  /* 0x00006003000075a7 */ /* 0x0022e400080011ff */
[----:B---3--:R-:W-:Y:S05]  /*b480*/  @!P0 NANOSLEEP.SYNCS 0x989680 ;  /* 0x009896800000895d */ /* 0x008fea0003900000 */
[----:B------:R-:W3:Y:S02]  /*b490*/  @!P0 SYNCS.PHASECHK.TRANS64 P0, [R0+URZ+0x60], R3 ;  /* 0x00006003000085a7 */ /* 0x000ee400080010ff */
[----:B---3--:R-:W-:Y:S05]  /*b4a0*/  @!P0 BRA `(.L_x_163) ;  /* 0xfffffffc00f08947 */ /* 0x008fea000383ffff */
[----:B------:R-:W-:Y:S05]  /*b4b0*/  BRA `(.L_x_164) ;  /* 0xffffff9000a87947 */ /* 0x000fea000383ffff */
.L_x_80:
[----:B--2---:R2:W4:Y:S02]  /*b4c0*/  SYNCS.PHASECHK.TRANS64.TRYWAIT P0, [R0+URZ+0x80], R3 ;  /* 0x00008003000075a7 */ /* 0x00452400080011ff */
[----:B----4-:R-:W-:Y:S05]  /*b4d0*/  @!P0 NANOSLEEP.SYNCS 0x989680 ;  /* 0x009896800000895d */ /* 0x010fea0003900000 */
[----:B------:R-:W4:Y:S02]  /*b4e0*/  @!P0 SYNCS.PHASECHK.TRANS64 P0, [R0+URZ+0x80], R3 ;  /* 0x00008003000085a7 */ /* 0x000f2400080010ff */
[----:B----4-:R-:W-:Y:S05]  /*b4f0*/  @!P0 BRA `(.L_x_80) ;  /* 0xfffffffc00f08947 */ /* 0x010fea000383ffff */
[----:B------:R-:W-:Y:S05]  /*b500*/  BRA `(.L_x_165) ;  /* 0xffffff94007c7947 */ /* 0x000fea000383ffff */
.L_x_91:
[----:B-1----:R-:W-:Y:S04]  /*b510*/  MOV R3, UR48 ;  /* 0x0000003000037c02 */ /* 0x002fe80008000f00 */
[----:B------:R1:W3:Y:S03]  /*b520*/  SYNCS.PHASECHK.TRANS64.TRYWAIT P1, [R3+URZ+0x30], R4 ;  /* 0x00003004030075a7 */ /* 0x0002e600080211ff */
[----:B---3--:R-:W-:Y:S05]  /*b530*/  @!P1 NANOSLEEP.SYNCS 0x989680 ;  /* 0x009896800000995d */ /* 0x008fea0003900000 */
[----:B------:R-:W3:Y:S02]  /*b540*/  @!P1 SYNCS.PHASECHK.TRANS64 P1, [R3+URZ+0x30], R4 ;  /* 0x00003004030095a7 */ /* 0x000ee400080210ff */
[----:B---3--:R-:W-:Y:S05]  /*b550*/  @!P1 BRA `(.L_x_91) ;  /* 0xfffffffc00ec9947 */ /* 0x008fea000383ffff */
[----:B------:R-:W-:Y:S05]  /*b560*/  BRA `(.L_x_90) ;  /* 0xffffffa000d07947 */ /* 0x000fea000383ffff */
.L_x_93:
[----:B-1----:R1:W4:Y:S02]  /*b570*/  SYNCS.PHASECHK.TRANS64.TRYWAIT P0, [R87+URZ+0xa0], R0 ;  /* 0x0000a000570075a7 */ /* 0x00232400080011ff */
[----:B----4-:R-:W-:Y:S05]  /*b580*/  @!P0 NANOSLEEP.SYNCS 0x989680 ;  /* 0x009896800000895d */ /* 0x010fea0003900000 */
[----:B------:R-:W4:Y:S02]  /*b590*/  @!P0 SYNCS.PHASECHK.TRANS64 P0, [R87+URZ+0xa0], R0 ;  /* 0x0000a000570085a7 */ /* 0x000f2400080010ff */
[----:B----4-:R-:W-:Y:S05]  /*b5a0*/  @!P0 BRA `(.L_x_93) ;  /* 0xfffffffc00f08947 */ /* 0x010fea000383ffff */
[----:B------:R-:W-:Y:S05]  /*b5b0*/  BRA `(.L_x_92) ;  /* 0xffffffa400307947 */ /* 0x000fea000383ffff */
.L_x_102:
[----:B--2---:R2:W3:Y:S02]  /*b5c0*/  SYNCS.PHASECHK.TRANS64.TRYWAIT P0, [R3+URZ+0x30], R0 ;  /* 0x00003000030075a7 */ /* 0x0044e400080011ff */
[----:B---3--:R-:W-:Y:S05]  /*b5d0*/  @!P0 NANOSLEEP.SYNCS 0x989680 ;  /* 0x009896800000895d */ /* 0x008fea0003900000 */
[----:B------:R-:W3:Y:S02]  /*b5e0*/  @!P0 SYNCS.PHASECHK.TRANS64 P0, [R3+URZ+0x30], R0 ;  /* 0x00003000030085a7 */ /* 0x000ee400080010ff */
[----:B---3--:R-:W-:Y:S05]  /*b5f0*/  @!P0 BRA `(.L_x_102) ;  /* 0xfffffffc00f08947 */ /* 0x008fea000383ffff */
[----:B------:R-:W-:Y:S05]  /*b600*/  BRA `(.L_x_101) ;  /* 0xffffffb400f87947 */ /* 0x000fea000383ffff */
.L_x_110:
[----:B--2---:R2:W3:Y:S02]  /*b610*/  SYNCS.PHASECHK.TRANS64.TRYWAIT P0, [R0+URZ+0x30], R7 ;  /* 0x00003007000075a7 */ /* 0x0044e400080011ff */
[----:B---3--:R-:W-:Y:S05]  /*b620*/  @!P0 NANOSLEEP.SYNCS 0x989680 ;  /* 0x009896800000895d */ /* 0x008fea0003900000 */
[----:B------:R-:W3:Y:S02]  /*b630*/  @!P0 SYNCS.PHASECHK.TRANS64 P0, [R0+URZ+0x30], R7 ;  /* 0x00003007000085a7 */ /* 0x000ee400080010ff */
[----:B---3--:R-:W-:Y:S05]  /*b640*/  @!P0 BRA `(.L_x_110) ;  /* 0xfffffffc00f08947 */ /* 0x008fea000383ffff */
[----:B------:R-:W-:Y:S05]  /*b650*/  BRA `(.L_x_109) ;  /* 0xffffffc800ec7947 */ /* 0x000fea000383ffff */
.L_x_118:
[----:B-1----:R1:W2:Y:S02]  /*b660*/  SYNCS.PHASECHK.TRANS64.TRYWAIT P0, [R3+URZ+0x30], R0 ;  /* 0x00003000030075a7 */ /* 0x0022a400080011ff */
[----:B--2---:R-:W-:Y:S05]  /*b670*/  @!P0 NANOSLEEP.SYNCS 0x989680 ;  /* 0x009896800000895d */ /* 0x004fea0003900000 */
[----:B------:R-:W2:Y:S02]  /*b680*/  @!P0 SYNCS.PHASECHK.TRANS64 P0, [R3+URZ+0x30], R0 ;  /* 0x00003000030085a7 */ /* 0x000ea400080010ff */
[----:B--2---:R-:W-:Y:S05]  /*b690*/  @!P0 BRA `(.L_x_118) ;  /* 0xfffffffc00f08947 */ /* 0x004fea000383ffff */
[----:B------:R-:W-:Y:S05]  /*b6a0*/  BRA `(.L_x_117) ;  /* 0xffffffdc00e07947 */ /* 0x000fea000383ffff */
        .weak           $__internal_0_$__cuda_sm10x_tcgen05_guardrail_trap_col_being_dealloced_not_returned_by_alloc
        .type           $__internal_0_$__cuda_sm10x_tcgen05_guardrail_trap_col_being_dealloced_not_returned_by_alloc,@function
        .size           $__internal_0_$__cuda_sm10x_tcgen05_guardrail_trap_col_being_dealloced_not_returned_by_alloc,($__internal_1_$__cuda_sm10x_tcgen05_guardrail_trap_phase_invalid_during_alloc - $__internal_0_$__cuda_sm10x_tcgen05_guardrail_trap_col_being_dealloced_not_returned_by_alloc)
$__internal_0_$__cuda_sm10x_tcgen05_guardrail_trap_col_being_dealloced_not_returned_by_alloc:
[----:B------:R-:W-:Y:S05]  /*b6b0*/  BPT.TRAP 0x1 ;  /* 0x000000040000795c */ /* 0x000fea0000300000 */
[----:B------:R-:W-:-:S04]  /*b6c0*/  HFMA2 R3, -RZ, RZ, 0, 0 ;  /* 0x00000000ff037431 */ /* 0x000fc800000001ff */
[----:B------:R-:W-:Y:S05]  /*b6d0*/  RET.REL.NODEC R2 `(_ZN7cutlass13device_kernelINS_4gemm6kernel13GemmUniversalIN4cute5tupleIJiiiiEEENS1_10collective13CollectiveMmaINS1_35MainloopSm100TmaUmmaWarpSpecializedILi3ELi2ELi2ENS5_IJNS4_1CILi1EEESB_SB_EEEEENS5_IJNSA_ILi128EEENSA_ILi256EEENSA_ILi64EEEEEENS_6half_tENS5_IJlSB_lEEESI_SJ_NS4_8TiledMMAINS4_8MMA_AtomIJNS4_20SM100_MMA_F16BF16_SSISI_SI_fLi128ELi256ELNS4_4UMMA5MajorE0ELSO_0ELNSN_7ScaleInE0ELSP_0EEEEEENS4_6LayoutISC_NS5_IJNSA_ILi0EEEST_ST_EEEEENS5_IJNS4_10UnderscoreESW_SW_EEEEENS4_13SM90_TMA_LOADENS4_14ComposedLayoutINS4_7SwizzleILi3ELi4ELi3EEENS4_18smem_ptr_flag_bitsILi16EEENSS_INS5_IJNSA_ILi8EEESG_EEENS5_IJSG_SB_EEEEEEEvNS4_8identityESZ_S19_vS1A_EENS_8epilogue10collective18CollectiveEpilogueINS1C_23Sm100TmaWarpSpecializedILi4ELi2ELi64ELb1ELb0EEEJSH_NS5_IJNSS_ISE_SB_EENSS_ISG_SB_EEEEESI_SJ_SI_SJ_NS1C_6fusion15FusionCallbacksIS1G_NS1K_17LinearCombinationISI_fSI_fLNS_15FloatRoundStyleE2EEESH_S1J_JEEENS4_5SM1004TMEM4LOAD26SM100_TMEM_LOAD_32dp32b64xESZ_S19_NS4_39AutoVectorizingCopyWithAssumedAlignmentILi128EEENS4_14SM90_TMA_STOREES19_S1V_S1V_EEEvvEEEEvNT_6ParamsE) ;  /* 0xffffff4802487950 */ /* 0x000fea0003c3ffff */
        .weak           $__internal_1_$__cuda_sm10x_tcgen05_guardrail_trap_phase_invalid_during_alloc
        .type           $__internal_1_$__cuda_sm10x_tcgen05_guardrail_trap_phase_invalid_during_alloc,@function
        .size           $__internal_1_$__cuda_sm10x_tcgen05_guardrail_trap_phase_invalid_during_alloc,($__internal_2_$__cuda_sm10x_tcgen05_guardrail_trap_unallocated_columns_being_dealloced - $__internal_1_$__cuda_sm10x_tcgen05_guardrail_trap_phase_invalid_during_alloc)
$__internal_1_$__cuda_sm10x_tcgen05_guardrail_trap_phase_invalid_during_alloc:
[----:B------:R-:W-:Y:S05]  /*b6e0*/  BPT.TRAP 0x1 ;  /* 0x000000040000795c */ /* 0x000fea0000300000 */
[----:B------:R-:W-:-:S04]  /*b6f0*/  MOV R3, 0x0 ;  /* 0x0000000000037802 */ /* 0x000fc80000000f00 */
[----:B------:R-:W-:Y:S05]  /*b700*/  RET.REL.NODEC R2 `(_ZN7cutlass13device_kernelINS_4gemm6kernel13GemmUniversalIN4cute5tupleIJiiiiEEENS1_10collective13CollectiveMmaINS1_35MainloopSm100TmaUmmaWarpSpecializedILi3ELi2ELi2ENS5_IJNS4_1CILi1EEESB_SB_EEEEENS5_IJNSA_ILi128EEENSA_ILi256EEENSA_ILi64EEEEEENS_6half_tENS5_IJlSB_lEEESI_SJ_NS4_8TiledMMAINS4_8MMA_AtomIJNS4_20SM100_MMA_F16BF16_SSISI_SI_fLi128ELi256ELNS4_4UMMA5MajorE0ELSO_0ELNSN_7ScaleInE0ELSP_0EEEEEENS4_6LayoutISC_NS5_IJNSA_ILi0EEEST_ST_EEEEENS5_IJNS4_10UnderscoreESW_SW_EEEEENS4_13SM90_TMA_LOADENS4_14ComposedLayoutINS4_7SwizzleILi3ELi4ELi3EEENS4_18smem_ptr_flag_bitsILi16EEENSS_INS5_IJNSA_ILi8EEESG_EEENS5_IJSG_SB_EEEEEEEvNS4_8identityESZ_S19_vS1A_EENS_8epilogue10collective18CollectiveEpilogueINS1C_23Sm100TmaWarpSpecializedILi4ELi2ELi64ELb1ELb0EEEJSH_NS5_IJNSS_ISE_SB_EENSS_ISG_SB_EEEEESI_SJ_SI_SJ_NS1C_6fusion15FusionCallbacksIS1G_NS1K_17LinearCombinationISI_fSI_fLNS_15FloatRoundStyleE2EEESH_S1J_JEEENS4_5SM1004TMEM4LOAD26SM100_TMEM_LOAD_32dp32b64xESZ_S19_NS4_39AutoVectorizingCopyWithAssumedAlignmentILi128EEENS4_14SM90_TMA_STOREES19_S1V_S1V_EEEvvEEEEvNT_6ParamsE) ;  /* 0xffffff48023c7950 */ /* 0x000fea0003c3ffff */
        .weak           $__internal_2_$__cuda_sm10x_tcgen05_guardrail_trap_unallocated_columns_being_dealloced
        .type           $__internal_2_$__cuda_sm10x_tcgen05_guardrail_trap_unallocated_columns_being_dealloced,@function
        .size           $__internal_2_$__cuda_sm10x_tcgen05_guardrail_trap_unallocated_columns_being_dealloced,(.L_x_167 - $__internal_2_$__cuda_sm10x_tcgen05_guardrail_trap_unallocated_columns_being_dealloced)
$__internal_2_$__cuda_sm10x_tcgen05_guardrail_trap_unallocated_columns_being_dealloced:
[----:B------:R-:W-:Y:S05]  /*b710*/  BPT.TRAP 0x1 ;  /* 0x000000040000795c */ /* 0x000fea0000300000 */
[----:B------:R-:W-:-:S04]  /*b720*/  HFMA2 R3, -RZ, RZ, 0, 0 ;  /* 0x00000000ff037431 */ /* 0x000fc800000001ff */
[----:B------:R-:W-:Y:S05]  /*b730*/  RET.REL.NODEC R2 `(_ZN7cutlass13device_kernelINS_4gemm6kernel13GemmUniversalIN4cute5tupleIJiiiiEEENS1_10collective13CollectiveMmaINS1_35MainloopSm100TmaUmmaWarpSpecializedILi3ELi2ELi2ENS5_IJNS4_1CILi1EEESB_SB_EEEEENS5_IJNSA_ILi128EEENSA_ILi256EEENSA_ILi64EEEEEENS_6half_tENS5_IJlSB_lEEESI_SJ_NS4_8TiledMMAINS4_8MMA_AtomIJNS4_20SM100_MMA_F16BF16_SSISI_SI_fLi128ELi256ELNS4_4UMMA5MajorE0ELSO_0ELNSN_7ScaleInE0ELSP_0EEEEEENS4_6LayoutISC_NS5_IJNSA_ILi0EEEST_ST_EEEEENS5_IJNS4_10UnderscoreESW_SW_EEEEENS4_13SM90_TMA_LOADENS4_14ComposedLayoutINS4_7SwizzleILi3ELi4ELi3EEENS4_18smem_ptr_flag_bitsILi16EEENSS_INS5_IJNSA_ILi8EEESG_EEENS5_IJSG_SB_EEEEEEEvNS4_8identityESZ_S19_vS1A_EENS_8epilogue10collective18CollectiveEpilogueINS1C_23Sm100TmaWarpSpecializedILi4ELi2ELi64ELb1ELb0EEEJSH_NS5_IJNSS_ISE_SB_EENSS_ISG_SB_EEEEESI_SJ_SI_SJ_NS1C_6fusion15FusionCallbacksIS1G_NS1K_17LinearCombinationISI_fSI_fLNS_15FloatRoundStyleE2EEESH_S1J_JEEENS4_5SM1004TMEM4LOAD26SM100_TMEM_LOAD_32dp32b64xESZ_S19_NS4_39AutoVectorizingCopyWithAssumedAlignmentILi128EEENS4_14SM90_TMA_STOREES19_S1V_S1V_EEEvvEEEEvNT_6ParamsE) ;  /* 0xffffff4802307950 */ /* 0x000fea0003c3ffff */
.L_x_166:
[----:B------:R-:W-:-:S00]  /*b740*/  BRA `(.L_x_166) ;  /* 0xfffffffc00fc7947 */ /* 0x000fc0000383ffff */
[----:B------:R-:W-:-:S00]  /*b750*/  NOP ;  /* 0x0000000000007918 */ /* 0x000fc00000000000 */
        /* <DEDUP_REMOVED lines=10> */
.L_x_167:


//--------------------- .nv.global.init           --------------------------
	.section	.nv.global.init,"aw",@progbits
.nv.global.init:
	.type		$str$27,@object
	.size		$str$27,($str$28 - $str$27)
$str$27:
        /*0000*/ 	.byte	0x28, 0x61, 0x64, 0x64, 0x72, 0x65, 0x73, 0x73, 0x20, 0x26, 0x20, 0x6d, 0x61, 0x73, 0x6b, 0x29
        /*0010*/ 	.byte	0x20, 0x3d, 0x3d, 0x20, 0x30, 0x00
	.type		$str$28,@object
	.size		$str$28,($str$26 - $str$28)
$str$28:
        /*0016*/ 	.byte	0x2f, 0x74, 0x6d, 0x70, 0x2f, 0x63, 0x75, 0x74, 0x6c, 0x61, 0x73, 0x73, 0x5f, 0x73, 0x77, 0x65
        /*0026*/ 	.byte	0x65, 0x70, 0x5f, 0x73, 0x72, 0x63, 0x2f, 0x69, 0x6e, 0x63, 0x6c, 0x75, 0x64, 0x65, 0x2f, 0x63
        /*0036*/ 	.byte	0x75, 0x74, 0x65, 0x2f, 0x70, 0x6f, 0x69, 0x6e, 0x74, 0x65, 0x72, 0x5f, 0x66, 0x6c, 0x61, 0x67
        /*0046*/ 	.byte	0x67, 0x65, 0x64, 0x2e, 0x68, 0x70, 0x70, 0x00
	.type		$str$26,@object
	.size		$str$26,($str$25 - $str$26)
$str$26:
        /*004e*/ 	.byte	0x2f, 0x74, 0x6d, 0x70, 0x2f, 0x63, 0x75, 0x74, 0x6c, 0x61, 0x73, 0x73, 0x5f, 0x73, 0x77, 0x65
        /*005e*/ 	.byte	0x65, 0x70, 0x5f, 0x73, 0x72, 0x63, 0x2f, 0x69, 0x6e, 0x63, 0x6c, 0x75, 0x64, 0x65, 0x2f, 0x63
        /*006e*/ 	.byte	0x75, 0x74, 0x65, 0x2f, 0x61, 0x74, 0x6f, 0x6d, 0x2f, 0x63, 0x6f, 0x70, 0x79, 0x5f, 0x74, 0x72
        /*007e*/ 	.byte	0x61, 0x69, 0x74, 0x73, 0x5f, 0x73, 0x6d, 0x31, 0x30, 0x30, 0x2e, 0x68, 0x70, 0x70, 0x00
	.type		$str$25,@object
	.size		$str$25,(__unnamed_1 - $str$25)
$str$25:
        /*008d*/ 	.byte	0x28, 0x28, 0x75, 0x69, 0x6e, 0x74, 0x33, 0x32, 0x5f, 0x74, 0x28, 0x74, 0x68, 0x72, 0x65, 0x61
        /*009d*/ 	.byte	0x64, 0x49, 0x64, 0x78, 0x2e, 0x78, 0x29, 0x20, 0x2f, 0x20, 0x33, 0x32, 0x29, 0x20, 0x25, 0x20
        /*00ad*/ 	.byte	0x34, 0x29, 0x20, 0x3d, 0x3d, 0x20, 0x28, 0x28, 0x28, 0x74, 0x6d, 0x65, 0x6d, 0x5f, 0x61, 0x64
        /*00bd*/ 	.byte	0x64, 0x72, 0x20, 0x3e, 0x3e, 0x20, 0x31, 0x36, 0x29, 0x20, 0x2f, 0x20, 0x33, 0x32, 0x29, 0x20
        /*00cd*/ 	.byte	0x25, 0x20, 0x34, 0x29, 0x00
	.type		__unnamed_1,@object
	.size		__unnamed_1,(__unnamed_2 - __unnamed_1)
__unnamed_1:
        /*00d2*/ 	.byte	0x61, 0x75, 0x74, 0x6f, 0x20, 0x63, 0x75, 0x74, 0x65, 0x3a, 0x3a, 0x61, 0x73, 0x5f, 0x70, 0x6f
        /* <DEDUP_REMOVED lines=24> */
        /*0262*/ 	.byte	0x3e, 0x3e, 0x3e, 0x3e, 0x5d, 0x00
	.type		__unnamed_2,@object
	.size		__unnamed_2,(.L_2 - __unnamed_2)
__unnamed_2:
        /* <DEDUP_REMOVED lines=43> */
        /*0518*/ 	.byte	0x74, 0x65, 0x3a, 0x3a, 0x43, 0x3c, 0x30, 0x3e, 0x3e, 0x3e, 0x3e, 0x5d, 0x00
.L_2:


//--------------------- .nv.shared._ZN7cutlass13device_kernelINS_4gemm6kernel13GemmUniversalIN4cute5tupleIJiiiiEEENS1_10collective13CollectiveMmaINS1_35MainloopSm100TmaUmmaWarpSpecializedILi3ELi2ELi2ENS5_IJNS4_1CILi1EEESB_SB_EEEEENS5_IJNSA_ILi128EEENSA_ILi256EEENSA_ILi64EEEEEENS_6half_tENS5_IJlSB_lEEESI_SJ_NS4_8TiledMMAINS4_8MMA_AtomIJNS4_20SM100_MMA_F16BF16_SSISI_SI_fLi128ELi256ELNS4_4UMMA5MajorE0ELSO_0ELNSN_7ScaleInE0ELSP_0EEEEEENS4_6LayoutISC_NS5_IJNSA_ILi0EEEST_ST_EEEEENS5_IJNS4_10UnderscoreESW_SW_EEEEENS4_13SM90_TMA_LOADENS4_14ComposedLayoutINS4_7SwizzleILi3ELi4ELi3EEENS4_18smem_ptr_flag_bitsILi16EEENSS_INS5_IJNSA_ILi8EEESG_EEENS5_IJSG_SB_EEEEEEEvNS4_8identityESZ_S19_vS1A_EENS_8epilogue10collective18CollectiveEpilogueINS1C_23Sm100TmaWarpSpecializedILi4ELi2ELi64ELb1ELb0EEEJSH_NS5_IJNSS_ISE_SB_EENSS_ISG_SB_EEEEESI_SJ_SI_SJ_NS1C_6fusion15FusionCallbacksIS1G_NS1K_17LinearCombinationISI_fSI_fLNS_15FloatRoundStyleE2EEESH_S1J_JEEENS4_5SM1004TMEM4LOAD26SM100_TMEM_LOAD_32dp32b64xESZ_S19_NS4_39AutoVectorizingCopyWithAssumedAlignmentILi128EEENS4_14SM90_TMA_STOREES19_S1V_S1V_EEEvvEEEEvNT_6ParamsE --------------------------
	.section	.nv.shared._ZN7cutlass13device_kernelINS_4gemm6kernel13GemmUniversalIN4cute5tupleIJiiiiEEENS1_10collective13CollectiveMmaINS1_35MainloopSm100TmaUmmaWarpSpecializedILi3ELi2ELi2ENS5_IJNS4_1CILi1EEESB_SB_EEEEENS5_IJNSA_ILi128EEENSA_ILi256EEENSA_ILi64EEEEEENS_6half_tENS5_IJlSB_lEEESI_SJ_NS4_8TiledMMAINS4_8MMA_AtomIJNS4_20SM100_MMA_F16BF16_SSISI_SI_fLi128ELi256ELNS4_4UMMA5MajorE0ELSO_0ELNSN_7ScaleInE0ELSP_0EEEEEENS4_6LayoutISC_NS5_IJNSA_ILi0EEEST_ST_EEEEENS5_IJNS4_10UnderscoreESW_SW_EEEEENS4_13SM90_TMA_LOADENS4_14ComposedLayoutINS4_7SwizzleILi3ELi4ELi3EEENS4_18smem_ptr_flag_bitsILi16EEENSS_INS5_IJNSA_ILi8EEESG_EEENS5_IJSG_SB_EEEEEEEvNS4_8identityESZ_S19_vS1A_EENS_8epilogue10collective18CollectiveEpilogueINS1C_23Sm100TmaWarpSpecializedILi4ELi2ELi64ELb1ELb0EEEJSH_NS5_IJNSS_ISE_SB_EENSS_ISG_SB_EEEEESI_SJ_SI_SJ_NS1C_6fusion15FusionCallbacksIS1G_NS1K_17LinearCombinationISI_fSI_fLNS_15FloatRoundStyleE2EEESH_S1J_JEEENS4_5SM1004TMEM4LOAD26SM100_TMEM_LOAD_32dp32b64xESZ_S19_NS4_39AutoVectorizingCopyWithAssumedAlignmentILi128EEENS4_14SM90_TMA_STOREES19_S1V_S1V_EEEvvEEEEvNT_6ParamsE,"aw",@nobits
	.sectionflags	@""
	.align	16
	.zero		1024


//--------------------- .nv.shared.reserved.0     --------------------------
	.section	.nv.shared.reserved.0,"aw",@nobits
	.weak		__nv_reservedSMEM_offset_0_alias
	.size		__nv_reservedSMEM_offset_0_alias, 0, 64
	.other		__nv_reservedSMEM_offset_0_alias,@"STO_CUDA_RESERVED_SHARED STV_DEFAULT"
__nv_reservedSMEM_offset_0_alias:
	.zero		0
.nv.shared.reserved.0:
	.zero		64
	.weak		__nv_reservedSMEM_tcgen05_partition
	.type		__nv_reservedSMEM_tcgen05_partition,@object
	.size		__nv_reservedSMEM_tcgen05_partition,(.L_0 - __nv_reservedSMEM_tcgen05_partition)
__nv_reservedSMEM_tcgen05_partition:
	.zero		32
.L_0:


//--------------------- .nv.global                --------------------------
	.section	.nv.global,"aw",@nobits
.nv.global:
	.type		_ZN40_INTERNAL_146c3716_4_k_cu_4d207189_308244cute1_E,@object
	.size		_ZN40_INTERNAL_146c3716_4_k_cu_4d207189_308244cute1_E,(_ZN40_INTERNAL_146c3716_4_k_cu_4d207189_308244cuda3std3__45__cpo6cbeginE - _ZN40_INTERNAL_146c3716_4_k_cu_4d207189_308244cute1_E)
_ZN40_INTERNAL_146c3716_4_k_cu_4d207189_308244cute1_E:
	.zero		1
	.type		_ZN40_INTERNAL_146c3716_4_k_cu_4d207189_308244cuda3std3__45__cpo6cbeginE,@object
	.size		_ZN40_INTERNAL_146c3716_4_k_cu_4d207189_308244cuda3std3__45__cpo6cbeginE,(_ZN40_INTERNAL_146c3716_4_k_cu_4d207189_308244cuda3std3__48in_placeE - _ZN40_INTERNAL_146c3716_4_k_cu_4d207189_308244cuda3std3__45__cpo6cbeginE)
_ZN40_INTERNAL_146c3716_4_k_cu_4d207189_308244cuda3std3__45__cpo6cbeginE:
	.zero		1
	.type		_ZN40_INTERNAL_146c3716_4_k_cu_4d207189_308244cuda3std3__48in_placeE,@object
	.size		_ZN40_INTERNAL_146c3716_4_k_cu_4d207189_308244cuda3std3__48in_placeE,(_ZN40_INTERNAL_146c3716_4_k_cu_4d207189_308244cuda3std6ranges3__45__cpo9iter_moveE - _ZN40_INTERNAL_146c3716_4_k_cu_4d207189_308244cuda3std3__48in_placeE)
_ZN40_INTERNAL_146c3716_4_k_cu_4d207189_308244cuda3std3__48in_placeE:
	.zero		1
	.type		_ZN40_INTERNAL_146c3716_4_k_cu_4d207189_308244cuda3std6ranges3__45__cpo9iter_moveE,@object
	.size		_ZN40_INTERNAL_146c3716_4_k_cu_4d207189_308244cuda3std6ranges3__45__cpo9iter_moveE,(_ZN40_INTERNAL_146c3716_4_k_cu_4d207189_308244cuda3std3__45__cpo5beginE - _ZN40_INTERNAL_146c3716_4_k_cu_4d207189_308244cuda3std6ranges3__45__cpo9iter_moveE)
_ZN40_INTERNAL_146c3716_4_k_cu_4d207189_308244cuda3std6ranges3__45__cpo9iter_moveE:
	.zero		1
	.type		_ZN40_INTERNAL_146c3716_4_k_cu_4d207189_308244cuda3std3__45__cpo5beginE,@object
	.size		_ZN40_INTERNAL_146c3716_4_k_cu_4d207189_308244cuda3std3__45__cpo5beginE,(_ZN40_INTERNAL_146c3716_4_k_cu_4d207189_308244cuda3std3__442_GLOBAL__N__146c3716_4_k_cu_4d207189_308246ignoreE - _ZN40_INTERNAL_146c3716_4_k_cu_4d207189_308244cuda3std3__45__cpo5beginE)
_ZN40_INTERNAL_146c3716_4_k_cu_4d207189_308244cuda3std3__45__cpo5beginE:
	.zero		1
	.type		_ZN40_INTERNAL_146c3716_4_k_cu_4d207189_308244cuda3std3__442_GLOBAL__N__146c3716_4_k_cu_4d207189_308246ignoreE,@object
	.size		_ZN40_INTERNAL_146c3716_4_k_cu_4d207189_308244cuda3std3__442_GLOBAL__N__146c3716_4_k_cu_4d207189_308246ignoreE,(_ZN40_INTERNAL_146c3716_4_k_cu_4d207189_308244cute7productE - _ZN40_INTERNAL_146c3716_4_k_cu_4d207189_308244cuda3std3__442_GLOBAL__N__146c3716_4_k_cu_4d207189_308246ignoreE)
_ZN40_INTERNAL_146c3716_4_k_cu_4d207189_308244cuda3std3__442_GLOBAL__N__146c3716_4_k_cu_4d207189_308246ignoreE:
	.zero		1
	.type		_ZN40_INTERNAL_146c3716_4_k_cu_4d207189_308244cute7productE,@object
	.size		_ZN40_INTERNAL_146c3716_4_k_cu_4d207189_308244cute7productE,(_ZN40_INTERNAL_146c3716_4_k_cu_4d207189_308244cuda3std3__45__cpo3endE - _ZN40_INTERNAL_146c3716_4_k_cu_4d207189_308244cute7productE)
_ZN40_INTERNAL_146c3716_4_k_cu_4d207189_308244cute7productE:
	.zero		1
	.type		_ZN40_INTERNAL_146c3716_4_k_cu_4d207189_308244cuda3std3__45__cpo3endE,@object
	.size		_ZN40_INTERNAL_146c3716_4_k_cu_4d207189_308244cuda3std3__45__cpo3endE,(_ZN40_INTERNAL_146c3716_4_k_cu_4d207189_308244cuda3std3__419piecewise_constructE - _ZN40_INTERNAL_146c3716_4_k_cu_4d207189_308244cuda3std3__45__cpo3endE)
_ZN40_INTERNAL_146c3716_4_k_cu_4d207189_308244cuda3std3__45__cpo3endE:
	.zero		1
	.type		_ZN40_INTERNAL_146c3716_4_k_cu_4d207189_308244cuda3std3__419piecewise_constructE,@object
	.size		_ZN40_INTERNAL_146c3716_4_k_cu_4d207189_308244cuda3std3__419piecewise_constructE,(_ZN40_INTERNAL_146c3716_4_k_cu_4d207189_308244cuda3std3__45__cpo4cendE - _ZN40_INTERNAL_146c3716_4_k_cu_4d207189_308244cuda3std3__419piecewise_constructE)
_ZN40_INTERNAL_146c3716_4_k_cu_4d207189_308244cuda3std3__419piecewise_constructE:
	.zero		1
	.type		_ZN40_INTERNAL_146c3716_4_k_cu_4d207189_308244cuda3std3__45__cpo4cendE,@object
	.size		_ZN40_INTERNAL_146c3716_4_k_cu_4d207189_308244cuda3std3__45__cpo4cendE,(_ZN40_INTERNAL_146c3716_4_k_cu_4d207189_308244cuda3std6ranges3__45__cpo4swapE - _ZN40_INTERNAL_146c3716_4_k_cu_4d207189_308244cuda3std3__45__cpo4cendE)
_ZN40_INTERNAL_146c3716_4_k_cu_4d207189_308244cuda3std3__45__cpo4cendE:
	.zero		1
	.type		_ZN40_INTERNAL_146c3716_4_k_cu_4d207189_308244cuda3std6ranges3__45__cpo4swapE,@object
	.size		_ZN40_INTERNAL_146c3716_4_k_cu_4d207189_308244cuda3std6ranges3__45__cpo4swapE,(.L_10 - _ZN40_INTERNAL_146c3716_4_k_cu_4d207189_308244cuda3std6ranges3__45__cpo4swapE)
_ZN40_INTERNAL_146c3716_4_k_cu_4d207189_308244cuda3std6ranges3__45__cpo4swapE:
	.zero		1
.L_10:


//--------------------- .nv.constant0._ZN7cutlass13device_kernelINS_4gemm6kernel13GemmUniversalIN4cute5tupleIJiiiiEEENS1_10collective13CollectiveMmaINS1_35MainloopSm100TmaUmmaWarpSpecializedILi3ELi2ELi2ENS5_IJNS4_1CILi1EEESB_SB_EEEEENS5_IJNSA_ILi128EEENSA_ILi256EEENSA_ILi64EEEEEENS_6half_tENS5_IJlSB_lEEESI_SJ_NS4_8TiledMMAINS4_8MMA_AtomIJNS4_20SM100_MMA_F16BF16_SSISI_SI_fLi128ELi256ELNS4_4UMMA5MajorE0ELSO_0ELNSN_7ScaleInE0ELSP_0EEEEEENS4_6LayoutISC_NS5_IJNSA_ILi0EEEST_ST_EEEEENS5_IJNS4_10UnderscoreESW_SW_EEEEENS4_13SM90_TMA_LOADENS4_14ComposedLayoutINS4_7SwizzleILi3ELi4ELi3EEENS4_18smem_ptr_flag_bitsILi16EEENSS_INS5_IJNSA_ILi8EEESG_EEENS5_IJSG_SB_EEEEEEEvNS4_8identityESZ_S19_vS1A_EENS_8epilogue10collective18CollectiveEpilogueINS1C_23Sm100TmaWarpSpecializedILi4ELi2ELi64ELb1ELb0EEEJSH_NS5_IJNSS_ISE_SB_EENSS_ISG_SB_EEEEESI_SJ_SI_SJ_NS1C_6fusion15FusionCallbacksIS1G_NS1K_17LinearCombinationISI_fSI_fLNS_15FloatRoundStyleE2EEESH_S1J_JEEENS4_5SM1004TMEM4LOAD26SM100_TMEM_LOAD_32dp32b64xESZ_S19_NS4_39AutoVectorizingCopyWithAssumedAlignmentILi128EEENS4_14SM90_TMA_STOREES19_S1V_S1V_EEEvvEEEEvNT_6ParamsE --------------------------
	.section	.nv.constant0._ZN7cutlass13device_kernelINS_4gemm6kernel13GemmUniversalIN4cute5tupleIJiiiiEEENS1_10collective13CollectiveMmaINS1_35MainloopSm100TmaUmmaWarpSpecializedILi3ELi2ELi2ENS5_IJNS4_1CILi1EEESB_SB_EEEEENS5_IJNSA_ILi128EEENSA_ILi256EEENSA_ILi64EEEEEENS_6half_tENS5_IJlSB_lEEESI_SJ_NS4_8TiledMMAINS4_8MMA_AtomIJNS4_20SM100_MMA_F16BF16_SSISI_SI_fLi128ELi256ELNS4_4UMMA5MajorE0ELSO_0ELNSN_7ScaleInE0ELSP_0EEEEEENS4_6LayoutISC_NS5_IJNSA_ILi0EEEST_ST_EEEEENS5_IJNS4_10UnderscoreESW_SW_EEEEENS4_13SM90_TMA_LOADENS4_14ComposedLayoutINS4_7SwizzleILi3ELi4ELi3EEENS4_18smem_ptr_flag_bitsILi16EEENSS_INS5_IJNSA_ILi8EEESG_EEENS5_IJSG_SB_EEEEEEEvNS4_8identityESZ_S19_vS1A_EENS_8epilogue10collective18CollectiveEpilogueINS1C_23Sm100TmaWarpSpecializedILi4ELi2ELi64ELb1ELb0EEEJSH_NS5_IJNSS_ISE_SB_EENSS_ISG_SB_EEEEESI_SJ_SI_SJ_NS1C_6fusion15FusionCallbacksIS1G_NS1K_17LinearCombinationISI_fSI_fLNS_15FloatRoundStyleE2EEESH_S1J_JEEENS4_5SM1004TMEM4LOAD26SM100_TMEM_LOAD_32dp32b64xESZ_S19_NS4_39AutoVectorizingCopyWithAssumedAlignmentILi128EEENS4_14SM90_TMA_STOREES19_S1V_S1V_EEEvvEEEEvNT_6ParamsE,"a",@progbits
	.sectionflags	@""
	.align	4
.nv.constant0._ZN7cutlass13device_kernelINS_4gemm6kernel13GemmUniversalIN4cute5tupleIJiiiiEEENS1_10collective13CollectiveMmaINS1_35MainloopSm100TmaUmmaWarpSpecializedILi3ELi2ELi2ENS5_IJNS4_1CILi1EEESB_SB_EEEEENS5_IJNSA_ILi128EEENSA_ILi256EEENSA_ILi64EEEEEENS_6half_tENS5_IJlSB_lEEESI_SJ_NS4_8TiledMMAINS4_8MMA_AtomIJNS4_20SM100_MMA_F16BF16_SSISI_SI_fLi128ELi256ELNS4_4UMMA5MajorE0ELSO_0ELNSN_7ScaleInE0ELSP_0EEEEEENS4_6LayoutISC_NS5_IJNSA_ILi0EEEST_ST_EEEEENS5_IJNS4_10UnderscoreESW_SW_EEEEENS4_13SM90_TMA_LOADENS4_14ComposedLayoutINS4_7SwizzleILi3ELi4ELi3EEENS4_18smem_ptr_flag_bitsILi16EEENSS_INS5_IJNSA_ILi8EEESG_EEENS5_IJSG_SB_EEEEEEEvNS4_8identityESZ_S19_vS1A_EENS_8epilogue10collective18CollectiveEpilogueINS1C_23Sm100TmaWarpSpecializedILi4ELi2ELi64ELb1ELb0EEEJSH_NS5_IJNSS_ISE_SB_EENSS_ISG_SB_EEEEESI_SJ_SI_SJ_NS1C_6fusion15FusionCallbacksIS1G_NS1K_17LinearCombinationISI_fSI_fLNS_15FloatRoundStyleE2EEESH_S1J_JEEENS4_5SM1004TMEM4LOAD26SM100_TMEM_LOAD_32dp32b64xESZ_S19_NS4_39AutoVectorizingCopyWithAssumedAlignmentILi128EEENS4_14SM90_TMA_STOREES19_S1V_S1V_EEEvvEEEEvNT_6ParamsE:
	.zero		2944


//--------------------- SYMBOLS --------------------------

	.type		.nv.reservedSmem.offset0,@object
	.size		.nv.reservedSmem.offset0,0x4
	.type		.nv.reservedSmem.cap,@object
	.size		.nv.reservedSmem.cap,0x4
	.type		__assertfail,@function
